	.target	sm_90a

	.elftype	@"ET_EXEC"


//--------------------- .note.nv.tkinfo           --------------------------
	.section	.note.nv.tkinfo,"",@"SHT_NOTE"
	.sectionflags	@"SHF_NOTE_NV_TKINFO"
	.tkinfo
        /*0018*/ 	.word	0x00000002
        /*0030*/ 	.string	""
        /*0030*/ 	.string	"ptxas"
        /*0030*/ 	.string	"Cuda compilation tools, release 13.0, V13.0.88"
        /*0030*/ 	.string	"Build cuda_13.0.r13.0/compiler.36424714_0"
        /*0030*/ 	.string	"-arch sm_90a -m 64 "



//--------------------- .note.nv.cuinfo           --------------------------
	.section	.note.nv.cuinfo,"",@"SHT_NOTE"
	.sectionflags	@"SHF_NOTE_NV_CUINFO"
        /*0018*/ 	.short	0x0002
        /*001a*/ 	.short	0x005a
        /*001c*/ 	.short	0x0082
	.zero		2


//--------------------- .nv.info                  --------------------------
	.section	.nv.info,"",@"SHT_CUDA_INFO"
	.align	4


	//----- nvinfo : EIATTR_REGCOUNT
	.align		4
        /*0000*/ 	.byte	0x04, 0x2f
        /*0002*/ 	.short	(.L_16 - .L_15)
	.align		4
.L_15:
        /*0004*/ 	.word	index@(_ZN7cutlass13device_kernelINS_4fmha6kernel28FmhaKernelTmaWarpSpecializedINS1_10collective30FmhaMainloopTmaWarpSpecializedINS_10bfloat16_tEffN4cute5tupleIJNS7_1CILi128EEENS9_ILi256EEENS9_ILi112EEEEEENS8_IJiNS9_ILi1EEENS8_IJiiEEEEEESG_SG_NS4_13DefaultFusionEJEEENS4_15FmhaFwdEpilogueIS6_fNS8_IJNS9_ILi64EEESC_SB_EEEEENS2_23IndividualTileSchedulerEJEEEEEvNT_6ParamsE)
        /*0008*/ 	.word	0x000000a8


	//----- nvinfo : EIATTR_FRAME_SIZE
	.align		4
.L_16:
        /*000c*/ 	.byte	0x04, 0x11
        /*000e*/ 	.short	(.L_18 - .L_17)
	.align		4
.L_17:
        /*0010*/ 	.word	index@($__internal_0_$__cuda_sm20_rcp_rn_f32_slowpath)
        /*0014*/ 	.word	0x00000000


	//----- nvinfo : EIATTR_FRAME_SIZE
	.align		4
.L_18:
        /*0018*/ 	.byte	0x04, 0x11
        /*001a*/ 	.short	(.L_20 - .L_19)
	.align		4
.L_19:
        /*001c*/ 	.word	index@(_ZN7cutlass13device_kernelINS_4fmha6kernel28FmhaKernelTmaWarpSpecializedINS1_10collective30FmhaMainloopTmaWarpSpecializedINS_10bfloat16_tEffN4cute5tupleIJNS7_1CILi128EEENS9_ILi256EEENS9_ILi112EEEEEENS8_IJiNS9_ILi1EEENS8_IJiiEEEEEESG_SG_NS4_13DefaultFusionEJEEENS4_15FmhaFwdEpilogueIS6_fNS8_IJNS9_ILi64EEESC_SB_EEEEENS2_23IndividualTileSchedulerEJEEEEEvNT_6ParamsE)
        /*0020*/ 	.word	0x00000000


	//----- nvinfo : EIATTR_MIN_STACK_SIZE
	.align		4
.L_20:
        /*0024*/ 	.byte	0x04, 0x12
        /*0026*/ 	.short	(.L_22 - .L_21)
	.align		4
.L_21:
        /*0028*/ 	.word	index@(_ZN7cutlass13device_kernelINS_4fmha6kernel28FmhaKernelTmaWarpSpecializedINS1_10collective30FmhaMainloopTmaWarpSpecializedINS_10bfloat16_tEffN4cute5tupleIJNS7_1CILi128EEENS9_ILi256EEENS9_ILi112EEEEEENS8_IJiNS9_ILi1EEENS8_IJiiEEEEEESG_SG_NS4_13DefaultFusionEJEEENS4_15FmhaFwdEpilogueIS6_fNS8_IJNS9_ILi64EEESC_SB_EEEEENS2_23IndividualTileSchedulerEJEEEEEvNT_6ParamsE)
        /*002c*/ 	.word	0x00000000
.L_22:


//--------------------- .nv.compat                --------------------------
	.section	.nv.compat,"",@"SHT_CUDA_COMPAT_INFO"
	.align	4
        /*0000*/ 	.byte	0x02, 0x09, 0x01, 0x00, 0x02, 0x02, 0x04, 0x00, 0x02, 0x05, 0x05, 0x00, 0x03, 0x07, 0x01, 0x01
        /*0010*/ 	.byte	0x02, 0x03, 0x01, 0x00, 0x02, 0x06, 0x01, 0x00, 0x04, 0x0b, 0x08, 0x00, 0x00, 0x00, 0x00, 0x00
        /*0020*/ 	.byte	0x00, 0x00, 0x00, 0x00


//--------------------- .nv.info._ZN7cutlass13device_kernelINS_4fmha6kernel28FmhaKernelTmaWarpSpecializedINS1_10collective30FmhaMainloopTmaWarpSpecializedINS_10bfloat16_tEffN4cute5tupleIJNS7_1CILi128EEENS9_ILi256EEENS9_ILi112EEEEEENS8_IJiNS9_ILi1EEENS8_IJiiEEEEEESG_SG_NS4_13DefaultFusionEJEEENS4_15FmhaFwdEpilogueIS6_fNS8_IJNS9_ILi64EEESC_SB_EEEEENS2_23IndividualTileSchedulerEJEEEEEvNT_6ParamsE --------------------------
	.section	.nv.info._ZN7cutlass13device_kernelINS_4fmha6kernel28FmhaKernelTmaWarpSpecializedINS1_10collective30FmhaMainloopTmaWarpSpecializedINS_10bfloat16_tEffN4cute5tupleIJNS7_1CILi128EEENS9_ILi256EEENS9_ILi112EEEEEENS8_IJiNS9_ILi1EEENS8_IJiiEEEEEESG_SG_NS4_13DefaultFusionEJEEENS4_15FmhaFwdEpilogueIS6_fNS8_IJNS9_ILi64EEESC_SB_EEEEENS2_23IndividualTileSchedulerEJEEEEEvNT_6ParamsE,"",@"SHT_CUDA_INFO"
	.sectionflags	@""
	.align	4


	//----- nvinfo : EIATTR_CUDA_API_VERSION
	.align		4
        /*0000*/ 	.byte	0x04, 0x37
        /*0002*/ 	.short	(.L_24 - .L_23)
.L_23:
        /*0004*/ 	.word	0x00000082


	//----- nvinfo : EIATTR_KPARAM_INFO
	.align		4
.L_24:
        /*0008*/ 	.byte	0x04, 0x17
        /*000a*/ 	.short	(.L_26 - .L_25)
.L_25:
        /*000c*/ 	.word	0x00000000
        /*0010*/ 	.short	0x0000
        /*0012*/ 	.short	0x0070
        /*0014*/ 	.byte	0x00, 0xf0, 0x01, 0x20


	//----- nvinfo : EIATTR_SPARSE_MMA_MASK
	.align		4
.L_26:
        /*0018*/ 	.byte	0x03, 0x50
        /*001a*/ 	.short	0x0000


	//----- nvinfo : EIATTR_MAXREG_COUNT
	.align		4
        /*001c*/ 	.byte	0x03, 0x1b
        /*001e*/ 	.short	0x00a8


	//----- nvinfo : EIATTR_NUM_BARRIERS
	.align		4
        /*0020*/ 	.byte	0x02, 0x4c
        /*0022*/ 	.byte	0x02
	.zero		1


	//----- nvinfo : EIATTR_EXTERNS
	.align		4
        /*0024*/ 	.byte	0x04, 0x0f
        /*0026*/ 	.short	(.L_28 - .L_27)


	//   ....[0]....
	.align		4
.L_27:
        /*0028*/ 	.word	index@(__assertfail)


	//----- nvinfo : EIATTR_MERCURY_ISA_VERSION
	.align		4
.L_28:
        /*002c*/ 	.byte	0x03, 0x5f
        /*002e*/ 	.short	0x0101


	//----- nvinfo : EIATTR_INT_WARP_WIDE_INSTR_OFFSETS
	.align		4
        /*0030*/ 	.byte	0x04, 0x31
        /*0032*/ 	.short	(.L_30 - .L_29)


	//   ....[0]....
.L_29:
        /*0034*/ 	.word	0x000006f0


	//   ....[1]....
        /*0038*/ 	.word	0x00000700


	//   ....[2]....
        /*003c*/ 	.word	0x00000710


	//   ....[3]....
        /*0040*/ 	.word	0x00000720


	//   ....[4]....
        /*0044*/ 	.word	0x00000790


	//----- nvinfo : EIATTR_COOP_GROUP_MASK_REGIDS
	.align		4
.L_30:
        /*0048*/ 	.byte	0x04, 0x29
        /*004a*/ 	.short	(.L_32 - .L_31)


	//   ....[0]....
.L_31:
        /*004c*/ 	.word	0xffffffff


	//   ....[1]....
        /*0050*/ 	.word	0xffffffff


	//   ....[2]....
        /*0054*/ 	.word	0xffffffff


	//   ....[3]....
        /*0058*/ 	.word	0xffffffff


	//   ....[4]....
        /*005c*/ 	.word	0xffffffff


	//   ....[5]....
        /*0060*/ 	.word	0xffffffff


	//   ....[6]....
        /*0064*/ 	.word	0xffffffff


	//   ....[7]....
        /*0068*/ 	.word	0xffffffff


	//   ....[8]....
        /*006c*/ 	.word	0xffffffff


	//   ....[9]....
        /*0070*/ 	.word	0xffffffff


	//   ....[10]....
        /*0074*/ 	.word	0xffffffff


	//   ....[11]....
        /*0078*/ 	.word	0xffffffff


	//   ....[12]....
        /*007c*/ 	.word	0xffffffff


	//   ....[13]....
        /*0080*/ 	.word	0xffffffff


	//   ....[14]....
        /*0084*/ 	.word	0xffffffff


	//   ....[15]....
        /*0088*/ 	.word	0xffffffff


	//   ....[16]....
        /*008c*/ 	.word	0xffffffff


	//   ....[17]....
        /*0090*/ 	.word	0xffffffff


	//----- nvinfo : EIATTR_COOP_GROUP_INSTR_OFFSETS
	.align		4
.L_32:
        /*0094*/ 	.byte	0x04, 0x28
        /*0096*/ 	.short	(.L_34 - .L_33)


	//   ....[0]....
.L_33:
        /*0098*/ 	.word	0x00000050


	//   ....[1]....
        /*009c*/ 	.word	0x00000080


	//   ....[2]....
        /*00a0*/ 	.word	0x000001b0


	//   ....[3]....
        /*00a4*/ 	.word	0x00000370


	//   ....[4]....
        /*00a8*/ 	.word	0x00000530


	//   ....[5]....
        /*00ac*/ 	.word	0x00000690


	//   ....[6]....
        /*00b0*/ 	.word	0x00001a00


	//   ....[7]....
        /*00b4*/ 	.word	0x00001a90


	//   ....[8]....
        /*00b8*/ 	.word	0x00001ae0


	//   ....[9]....
        /*00bc*/ 	.word	0x00001bb0


	//   ....[10]....
        /*00c0*/ 	.word	0x00008330


	//   ....[11]....
        /*00c4*/ 	.word	0x00008360


	//   ....[12]....
        /*00c8*/ 	.word	0x00009830


	//   ....[13]....
        /*00cc*/ 	.word	0x00009960


	//   ....[14]....
        /*00d0*/ 	.word	0x0000e5c0


	//   ....[15]....
        /*00d4*/ 	.word	0x0000e5f0


	//   ....[16]....
        /*00d8*/ 	.word	0x0000e630


	//   ....[17]....
        /*00dc*/ 	.word	0x0000e650


	//----- nvinfo : EIATTR_REG_RECONFIG
	.align		4
.L_34:
        /*00e0*/ 	.byte	0x01, 0x54
	.zero		2


	//----- nvinfo : EIATTR_SYSCALL_OFFSETS
	.align		4
        /*00e4*/ 	.byte	0x04, 0x46
        /*00e6*/ 	.short	(.L_36 - .L_35)


	//   ....[0]....
.L_35:
        /*00e8*/ 	.word	0x0000f1c0


	//   ....[1]....
        /*00ec*/ 	.word	0x0000f320


	//----- nvinfo : EIATTR_MBARRIER_INSTR_OFFSETS
	.align		4
.L_36:
        /*00f0*/ 	.byte	0x04, 0x39
        /*00f2*/ 	.short	(.L_38 - .L_37)


	//   ....[0]....
.L_37:
        /*00f4*/ 	.word	0x00000320
        /*00f8*/ 	.word	0x000000ff
        /*00fc*/ 	.word	0x0004d050
        /*0100*/ 	.short	0x0100
        /*0102*/ 	.byte	0x0b
	.zero		1


	//   ....[1]....
        /*0104*/ 	.word	0x00000330
        /*0108*/ 	.word	0x000000ff
        /*010c*/ 	.word	0x0004d060
        /*0110*/ 	.short	0x0100
        /*0112*/ 	.byte	0x0b
	.zero		1


	//   ....[2]....
        /*0114*/ 	.word	0x00000340
        /*0118*/ 	.word	0x000000ff
        /*011c*/ 	.word	0x0004d058
        /*0120*/ 	.short	0x0100
        /*0122*/ 	.byte	0x0b
	.zero		1


	//   ....[3]....
        /*0124*/ 	.word	0x00000350
        /*0128*/ 	.word	0x000000ff
        /*012c*/ 	.word	0x0004d068
        /*0130*/ 	.short	0x0100
        /*0132*/ 	.byte	0x0b
	.zero		1


	//   ....[4]....
        /*0134*/ 	.word	0x00000480
        /*0138*/ 	.word	0x000000ff
        /*013c*/ 	.word	0x0004d000
        /*0140*/ 	.short	0x0100
        /*0142*/ 	.byte	0x0b
	.zero		1


	//   ....[5]....
        /*0144*/ 	.word	0x00000490
        /*0148*/ 	.word	0x000000ff
        /*014c*/ 	.word	0x0004d028
        /*0150*/ 	.short	0x0100
        /*0152*/ 	.byte	0x0b
	.zero		1


	//   ....[6]....
        /*0154*/ 	.word	0x000004a0
        /*0158*/ 	.word	0x000000ff
        /*015c*/ 	.word	0x0004d008
        /*0160*/ 	.short	0x0100
        /*0162*/ 	.byte	0x0b
	.zero		1


	//   ....[7]....
        /*0164*/ 	.word	0x000004b0
        /*0168*/ 	.word	0x000000ff
        /*016c*/ 	.word	0x0004d030
        /*0170*/ 	.short	0x0100
        /*0172*/ 	.byte	0x0b
	.zero		1


	//   ....[8]....
        /*0174*/ 	.word	0x000004c0
        /*0178*/ 	.word	0x000000ff
        /*017c*/ 	.word	0x0004d010
        /*0180*/ 	.short	0x0100
        /*0182*/ 	.byte	0x0b
	.zero		1


	//   ....[9]....
        /*0184*/ 	.word	0x000004d0
        /*0188*/ 	.word	0x000000ff
        /*018c*/ 	.word	0x0004d038
        /*0190*/ 	.short	0x0100
        /*0192*/ 	.byte	0x0b
	.zero		1


	//   ....[10]....
        /*0194*/ 	.word	0x000004e0
        /*0198*/ 	.word	0x000000ff
        /*019c*/ 	.word	0x0004d018
        /*01a0*/ 	.short	0x0100
        /*01a2*/ 	.byte	0x0b
	.zero		1


	//   ....[11]....
        /*01a4*/ 	.word	0x000004f0
        /*01a8*/ 	.word	0x000000ff
        /*01ac*/ 	.word	0x0004d040
        /*01b0*/ 	.short	0x0100
        /*01b2*/ 	.byte	0x0b
	.zero		1


	//   ....[12]....
        /*01b4*/ 	.word	0x00000500
        /*01b8*/ 	.word	0x000000ff
        /*01bc*/ 	.word	0x0004d020
        /*01c0*/ 	.short	0x0100
        /*01c2*/ 	.byte	0x0b
	.zero		1


	//   ....[13]....
        /*01c4*/ 	.word	0x00000510
        /*01c8*/ 	.word	0x000000ff
        /*01cc*/ 	.word	0x0004d048
        /*01d0*/ 	.short	0x0100
        /*01d2*/ 	.byte	0x0b
	.zero		1


	//   ....[14]....
        /*01d4*/ 	.word	0x00000640
        /*01d8*/ 	.word	0x000000ff
        /*01dc*/ 	.word	0x0004d070
        /*01e0*/ 	.short	0x0100
        /*01e2*/ 	.byte	0x0b
	.zero		1


	//   ....[15]....
        /*01e4*/ 	.word	0x00000650
        /*01e8*/ 	.word	0x000000ff
        /*01ec*/ 	.word	0x0004d080
        /*01f0*/ 	.short	0x0100
        /*01f2*/ 	.byte	0x0b
	.zero		1


	//   ....[16]....
        /*01f4*/ 	.word	0x00000660
        /*01f8*/ 	.word	0x000000ff
        /*01fc*/ 	.word	0x0004d078
        /*0200*/ 	.short	0x0100
        /*0202*/ 	.byte	0x0b
	.zero		1


	//   ....[17]....
        /*0204*/ 	.word	0x00000670
        /*0208*/ 	.word	0x000000ff
        /*020c*/ 	.word	0x0004d088
        /*0210*/ 	.short	0x0100
        /*0212*/ 	.byte	0x0b
	.zero		1


	//   ....[18]....
        /*0214*/ 	.word	0x000007b0
        /*0218*/ 	.word	0x000000ff
        /*021c*/ 	.word	0x0004d090
        /*0220*/ 	.short	0x0100
        /*0222*/ 	.byte	0x08
	.zero		1


	//   ....[19]....
        /*0224*/ 	.word	0x000007c0
        /*0228*/ 	.word	0x000000ff
        /*022c*/ 	.word	0x0004d098
        /*0230*/ 	.short	0x0100
        /*0232*/ 	.byte	0x08
	.zero		1


	//   ....[20]....
        /*0234*/ 	.word	0x000007d0
        /*0238*/ 	.word	0x000000ff
        /*023c*/ 	.word	0x0004d0a0
        /*0240*/ 	.short	0x0100
        /*0242*/ 	.byte	0x08
	.zero		1


	//   ....[21]....
        /*0244*/ 	.word	0x000007e0
        /*0248*/ 	.word	0x000000ff
        /*024c*/ 	.word	0x0004d0a8
        /*0250*/ 	.short	0x0100
        /*0252*/ 	.byte	0x08
	.zero		1


	//   ....[22]....
        /*0254*/ 	.word	0x000008e0
        /*0258*/ 	.word	0x000000ff
        /*025c*/ 	.word	0x0004d0c0
        /*0260*/ 	.short	0x0100
        /*0262*/ 	.byte	0x0b
	.zero		1


	//   ....[23]....
        /*0264*/ 	.word	0x000008f0
        /*0268*/ 	.word	0x000000ff
        /*026c*/ 	.word	0x0004d0e0
        /*0270*/ 	.short	0x0100
        /*0272*/ 	.byte	0x0b
	.zero		1


	//   ....[24]....
        /*0274*/ 	.word	0x00000900
        /*0278*/ 	.word	0x000000ff
        /*027c*/ 	.word	0x0004d0c8
        /*0280*/ 	.short	0x0100
        /*0282*/ 	.byte	0x0b
	.zero		1


	//   ....[25]....
        /*0284*/ 	.word	0x00000910
        /*0288*/ 	.word	0x000000ff
        /*028c*/ 	.word	0x0004d0e8
        /*0290*/ 	.short	0x0100
        /*0292*/ 	.byte	0x0b
	.zero		1


	//   ....[26]....
        /*0294*/ 	.word	0x00000920
        /*0298*/ 	.word	0x000000ff
        /*029c*/ 	.word	0x0004d0d0
        /*02a0*/ 	.short	0x0100
        /*02a2*/ 	.byte	0x0b
	.zero		1


	//   ....[27]....
        /*02a4*/ 	.word	0x00000930
        /*02a8*/ 	.word	0x000000ff
        /*02ac*/ 	.word	0x0004d0f0
        /*02b0*/ 	.short	0x0100
        /*02b2*/ 	.byte	0x0b
	.zero		1


	//   ....[28]....
        /*02b4*/ 	.word	0x00000940
        /*02b8*/ 	.word	0x000000ff
        /*02bc*/ 	.word	0x0004d0d8
        /*02c0*/ 	.short	0x0100
        /*02c2*/ 	.byte	0x0b
	.zero		1


	//   ....[29]....
        /*02c4*/ 	.word	0x00000950
        /*02c8*/ 	.word	0x000000ff
        /*02cc*/ 	.word	0x0004d0f8
        /*02d0*/ 	.short	0x0100
        /*02d2*/ 	.byte	0x0b
	.zero		1


	//   ....[30]....
        /*02d4*/ 	.word	0x00000d50
        /*02d8*/ 	.word	0x000000ff
        /*02dc*/ 	.word	0x0004d050
        /*02e0*/ 	.short	0x010a
        /*02e2*/ 	.byte	0x07
	.zero		1


	//   ....[31]....
        /*02e4*/ 	.word	0x00000dc0
        /*02e8*/ 	.word	0x000000ff
        /*02ec*/ 	.word	0x0004d000
        /*02f0*/ 	.short	0x010a
        /*02f2*/ 	.byte	0x24
	.zero		1


	//   ....[32]....
        /*02f4*/ 	.word	0x00000e30
        /*02f8*/ 	.word	0x000000ff
        /*02fc*/ 	.word	0x00000000
        /*0300*/ 	.short	0x010a
        /*0302*/ 	.byte	0x0a
	.zero		1


	//   ....[33]....
        /*0304*/ 	.word	0x00005360
        /*0308*/ 	.word	0x00000006
        /*030c*/ 	.word	0x00000000
        /*0310*/ 	.short	0x0101
        /*0312*/ 	.byte	0x26
	.zero		1


	//   ....[34]....
        /*0314*/ 	.word	0x00005730
        /*0318*/ 	.word	0x000000ff
        /*031c*/ 	.word	0x0004d008
        /*0320*/ 	.short	0x010a
        /*0322*/ 	.byte	0x24
	.zero		1


	//   ....[35]....
        /*0324*/ 	.word	0x00007ac0
        /*0328*/ 	.word	0x000000ff
        /*032c*/ 	.word	0x00000000
        /*0330*/ 	.short	0x0101
        /*0332*/ 	.byte	0x07
	.zero		1


	//   ....[36]....
        /*0334*/ 	.word	0x00007c10
        /*0338*/ 	.word	0x000000ff
        /*033c*/ 	.word	0x0004d000
        /*0340*/ 	.short	0x010a
        /*0342*/ 	.byte	0x0a
	.zero		1


	//   ....[37]....
        /*0344*/ 	.word	0x0000baf0
        /*0348*/ 	.word	0x000000ff
        /*034c*/ 	.word	0x0004d000
        /*0350*/ 	.short	0x010a
        /*0352*/ 	.byte	0x0a
	.zero		1


	//   ....[38]....
        /*0354*/ 	.word	0x0000c090
        /*0358*/ 	.word	0x000000ff
        /*035c*/ 	.word	0x0004d000
        /*0360*/ 	.short	0x010a
        /*0362*/ 	.byte	0x0a
	.zero		1


	//   ....[39]....
        /*0364*/ 	.word	0x0000e410
        /*0368*/ 	.word	0x000000ff
        /*036c*/ 	.word	0x00000000
        /*0370*/ 	.short	0x0101
        /*0372*/ 	.byte	0x0a
	.zero		1


	//   ....[40]....
        /*0374*/ 	.word	0x0000e4c0
        /*0378*/ 	.word	0x000000ff
        /*037c*/ 	.word	0x00000000
        /*0380*/ 	.short	0x0101
        /*0382*/ 	.byte	0x04
	.zero		1


	//   ....[41]....
        /*0384*/ 	.word	0x0000ecb0
        /*0388*/ 	.word	0x000000ff
        /*038c*/ 	.word	0x0004d098
        /*0390*/ 	.short	0x010a
        /*0392*/ 	.byte	0x04
	.zero		1


	//   ....[42]....
        /*0394*/ 	.word	0x00010410
        /*0398*/ 	.word	0x00000000
        /*039c*/ 	.word	0x0004d090
        /*03a0*/ 	.short	0x0101
        /*03a2*/ 	.byte	0x24
	.zero		1


	//   ....[43]....
        /*03a4*/ 	.word	0x00010560
        /*03a8*/ 	.word	0x00000003
        /*03ac*/ 	.word	0x0004d060
        /*03b0*/ 	.short	0x010a
        /*03b2*/ 	.byte	0x3f
	.zero		1


	//   ....[44]....
        /*03b4*/ 	.word	0x00010a00
        /*03b8*/ 	.word	0x00000005
        /*03bc*/ 	.word	0x0004d028
        /*03c0*/ 	.short	0x010a
        /*03c2*/ 	.byte	0x3f
	.zero		1


	//   ....[45]....
        /*03c4*/ 	.word	0x00010ea0
        /*03c8*/ 	.word	0x00000004
        /*03cc*/ 	.word	0x0004d060
        /*03d0*/ 	.short	0x010a
        /*03d2*/ 	.byte	0x3f
	.zero		1


	//   ....[46]....
        /*03d4*/ 	.word	0x00011370
        /*03d8*/ 	.word	0x00000003
        /*03dc*/ 	.word	0x0004d028
        /*03e0*/ 	.short	0x010a
        /*03e2*/ 	.byte	0x3f
	.zero		1


	//   ....[47]....
        /*03e4*/ 	.word	0x00011900
        /*03e8*/ 	.word	0x00000006
        /*03ec*/ 	.word	0x0004d028
        /*03f0*/ 	.short	0x010a
        /*03f2*/ 	.byte	0x3f
	.zero		1


	//   ....[48]....
        /*03f4*/ 	.word	0x00011dd0
        /*03f8*/ 	.word	0x00000006
        /*03fc*/ 	.word	0x0004d028
        /*0400*/ 	.short	0x010a
        /*0402*/ 	.byte	0x3f
	.zero		1


	//   ....[49]....
        /*0404*/ 	.word	0x00012290
        /*0408*/ 	.word	0x00000003
        /*040c*/ 	.word	0x0004d050
        /*0410*/ 	.short	0x010a
        /*0412*/ 	.byte	0x3f
	.zero		1


	//   ....[50]....
        /*0414*/ 	.word	0x000122f0
        /*0418*/ 	.word	0x00000000
        /*041c*/ 	.word	0x0004d000
        /*0420*/ 	.short	0x010a
        /*0422*/ 	.byte	0x3f
	.zero		1


	//   ....[51]....
        /*0424*/ 	.word	0x00012350
        /*0428*/ 	.word	0x00000005
        /*042c*/ 	.word	0x00000000
        /*0430*/ 	.short	0x010a
        /*0432*/ 	.byte	0x3f
	.zero		1


	//   ....[52]....
        /*0434*/ 	.word	0x000123b0
        /*0438*/ 	.word	0x00000004
        /*043c*/ 	.word	0x0004d008
        /*0440*/ 	.short	0x010a
        /*0442*/ 	.byte	0x3f
	.zero		1


	//   ....[53]....
        /*0444*/ 	.word	0x00012410
        /*0448*/ 	.word	0x00000007
        /*044c*/ 	.word	0x0004d000
        /*0450*/ 	.short	0x010a
        /*0452*/ 	.byte	0x3f
	.zero		1


	//   ....[54]....
        /*0454*/ 	.word	0x00012470
        /*0458*/ 	.word	0x00000008
        /*045c*/ 	.word	0x0004d000
        /*0460*/ 	.short	0x010a
        /*0462*/ 	.byte	0x3f
	.zero		1


	//   ....[55]....
        /*0464*/ 	.word	0x000124d0
        /*0468*/ 	.word	0x00000003
        /*046c*/ 	.word	0x0004d098
        /*0470*/ 	.short	0x010a
        /*0472*/ 	.byte	0x3f
	.zero		1


	//   ....[56]....
        /*0474*/ 	.word	0x00012520
        /*0478*/ 	.word	0x00000003
        /*047c*/ 	.word	0x0004d060
        /*0480*/ 	.short	0x010a
        /*0482*/ 	.byte	0x3f
	.zero		1


	//   ....[57]....
        /*0484*/ 	.word	0x00012570
        /*0488*/ 	.word	0x00000005
        /*048c*/ 	.word	0x0004d028
        /*0490*/ 	.short	0x010a
        /*0492*/ 	.byte	0x3f
	.zero		1


	//   ....[58]....
        /*0494*/ 	.word	0x000125c0
        /*0498*/ 	.word	0x00000004
        /*049c*/ 	.word	0x0004d060
        /*04a0*/ 	.short	0x010a
        /*04a2*/ 	.byte	0x3f
	.zero		1


	//   ....[59]....
        /*04a4*/ 	.word	0x00012610
        /*04a8*/ 	.word	0x00000003
        /*04ac*/ 	.word	0x0004d028
        /*04b0*/ 	.short	0x010a
        /*04b2*/ 	.byte	0x3f
	.zero		1


	//   ....[60]....
        /*04b4*/ 	.word	0x00012660
        /*04b8*/ 	.word	0x00000006
        /*04bc*/ 	.word	0x0004d028
        /*04c0*/ 	.short	0x010a
        /*04c2*/ 	.byte	0x3f
	.zero		1


	//   ....[61]....
        /*04c4*/ 	.word	0x000126b0
        /*04c8*/ 	.word	0x00000006
        /*04cc*/ 	.word	0x0004d028
        /*04d0*/ 	.short	0x010a
        /*04d2*/ 	.byte	0x3f
	.zero		1


	//----- nvinfo : EIATTR_NUM_MBARRIERS
	.align		4
.L_38:
        /*04d4*/ 	.byte	0x03, 0x38
        /*04d6*/ 	.short	0x001e


	//----- nvinfo : EIATTR_EXIT_INSTR_OFFSETS
	.align		4
        /*04d8*/ 	.byte	0x04, 0x1c
        /*04da*/ 	.short	(.L_40 - .L_39)


	//   ....[0]....
.L_39:
        /*04dc*/ 	.word	0x000009f0


	//   ....[1]....
        /*04e0*/ 	.word	0x00010420


	//   ....[2]....
        /*04e4*/ 	.word	0x00010460


	//   ....[3]....
        /*04e8*/ 	.word	0x000117d0


	//   ....[4]....
        /*04ec*/ 	.word	0x00012270


	//----- nvinfo : EIATTR_MAX_THREADS
	.align		4
.L_40:
        /*04f0*/ 	.byte	0x04, 0x05
        /*04f2*/ 	.short	(.L_42 - .L_41)
.L_41:
        /*04f4*/ 	.word	0x00000180
        /*04f8*/ 	.word	0x00000001
        /*04fc*/ 	.word	0x00000001


	//----- nvinfo : EIATTR_CRS_STACK_SIZE
	.align		4
.L_42:
        /*0500*/ 	.byte	0x04, 0x1e
        /*0502*/ 	.short	(.L_44 - .L_43)
.L_43:
        /*0504*/ 	.word	0x00000000


	//----- nvinfo : EIATTR_CBANK_PARAM_SIZE
	.align		4
.L_44:
        /*0508*/ 	.byte	0x03, 0x19
        /*050a*/ 	.short	0x0870


	//----- nvinfo : EIATTR_PARAM_CBANK
	.align		4
        /*050c*/ 	.byte	0x04, 0x0a
        /*050e*/ 	.short	(.L_46 - .L_45)
	.align		4
.L_45:
        /*0510*/ 	.word	index@(.nv.constant0._ZN7cutlass13device_kernelINS_4fmha6kernel28FmhaKernelTmaWarpSpecializedINS1_10collective30FmhaMainloopTmaWarpSpecializedINS_10bfloat16_tEffN4cute5tupleIJNS7_1CILi128EEENS9_ILi256EEENS9_ILi112EEEEEENS8_IJiNS9_ILi1EEENS8_IJiiEEEEEESG_SG_NS4_13DefaultFusionEJEEENS4_15FmhaFwdEpilogueIS6_fNS8_IJNS9_ILi64EEESC_SB_EEEEENS2_23IndividualTileSchedulerEJEEEEEvNT_6ParamsE)
        /*0514*/ 	.short	0x0210
        /*0516*/ 	.short	0x0870


	//----- nvinfo : EIATTR_SW_WAR
	.align		4
.L_46:
        /*0518*/ 	.byte	0x04, 0x36
        /*051a*/ 	.short	(.L_48 - .L_47)
.L_47:
        /*051c*/ 	.word	0x00000008
.L_48:


//--------------------- .nv.callgraph             --------------------------
	.section	.nv.callgraph,"",@"SHT_CUDA_CALLGRAPH"
	.align	4
	.sectionentsize	8
	.align		4
        /*0000*/ 	.word	0x00000000
	.align		4
        /*0004*/ 	.word	0xffffffff
	.align		4
        /*0008*/ 	.word	index@(_ZN7cutlass13device_kernelINS_4fmha6kernel28FmhaKernelTmaWarpSpecializedINS1_10collective30FmhaMainloopTmaWarpSpecializedINS_10bfloat16_tEffN4cute5tupleIJNS7_1CILi128EEENS9_ILi256EEENS9_ILi112EEEEEENS8_IJiNS9_ILi1EEENS8_IJiiEEEEEESG_SG_NS4_13DefaultFusionEJEEENS4_15FmhaFwdEpilogueIS6_fNS8_IJNS9_ILi64EEESC_SB_EEEEENS2_23IndividualTileSchedulerEJEEEEEvNT_6ParamsE)
	.align		4
        /*000c*/ 	.word	index@(__assertfail)
	.align		4
        /*0010*/ 	.word	0x00000000
	.align		4
        /*0014*/ 	.word	0xfffffffe
	.align		4
        /*0018*/ 	.word	0x00000000
	.align		4
        /*001c*/ 	.word	0xfffffffd
	.align		4
        /*0020*/ 	.word	0x00000000
	.align		4
        /*0024*/ 	.word	0xfffffffc


//--------------------- .nv.constant4             --------------------------
	.section	.nv.constant4,"a",@progbits
	.align	8
	.align		8
.nv.constant4:
        /*0000*/ 	.dword	__assertfail
	.align		8
        /*0008*/ 	.dword	__unnamed_1
	.align		8
        /*0010*/ 	.dword	__unnamed_2
	.align		8
        /*0018*/ 	.dword	_ZN39_INTERNAL_01051166_4_k_cu_6605cecb_26744cuda3std3__45__cpo5beginE
	.align		8
        /*0020*/ 	.dword	_ZN39_INTERNAL_01051166_4_k_cu_6605cecb_26744cuda3std3__45__cpo3endE
	.align		8
        /*0028*/ 	.dword	_ZN39_INTERNAL_01051166_4_k_cu_6605cecb_26744cuda3std3__45__cpo6cbeginE
	.align		8
        /*0030*/ 	.dword	_ZN39_INTERNAL_01051166_4_k_cu_6605cecb_26744cuda3std3__45__cpo4cendE
	.align		8
        /*0038*/ 	.dword	_ZN39_INTERNAL_01051166_4_k_cu_6605cecb_26744cuda3std3__441_GLOBAL__N__01051166_4_k_cu_6605cecb_26746ignoreE
	.align		8
        /*0040*/ 	.dword	_ZN39_INTERNAL_01051166_4_k_cu_6605cecb_26744cuda3std3__419piecewise_constructE
	.align		8
        /*0048*/ 	.dword	_ZN39_INTERNAL_01051166_4_k_cu_6605cecb_26744cuda3std3__48in_placeE
	.align		8
        /*0050*/ 	.dword	_ZN39_INTERNAL_01051166_4_k_cu_6605cecb_26744cuda3std6ranges3__45__cpo4swapE
	.align		8
        /*0058*/ 	.dword	_ZN39_INTERNAL_01051166_4_k_cu_6605cecb_26744cuda3std6ranges3__45__cpo9iter_moveE
	.align		8
        /*0060*/ 	.dword	_ZN39_INTERNAL_01051166_4_k_cu_6605cecb_26744cute7productE
	.align		8
        /*0068*/ 	.dword	_ZN39_INTERNAL_01051166_4_k_cu_6605cecb_26744cute1_E
	.align		8
        /*0070*/ 	.dword	$str$24
	.align		8
        /*0078*/ 	.dword	$str$25


//--------------------- .text._ZN7cutlass13device_kernelINS_4fmha6kernel28FmhaKernelTmaWarpSpecializedINS1_10collective30FmhaMainloopTmaWarpSpecializedINS_10bfloat16_tEffN4cute5tupleIJNS7_1CILi128EEENS9_ILi256EEENS9_ILi112EEEEEENS8_IJiNS9_ILi1EEENS8_IJiiEEEEEESG_SG_NS4_13DefaultFusionEJEEENS4_15FmhaFwdEpilogueIS6_fNS8_IJNS9_ILi64EEESC_SB_EEEEENS2_23IndividualTileSchedulerEJEEEEEvNT_6ParamsE --------------------------
	.section	.text._ZN7cutlass13device_kernelINS_4fmha6kernel28FmhaKernelTmaWarpSpecializedINS1_10collective30FmhaMainloopTmaWarpSpecializedINS_10bfloat16_tEffN4cute5tupleIJNS7_1CILi128EEENS9_ILi256EEENS9_ILi112EEEEEENS8_IJiNS9_ILi1EEENS8_IJiiEEEEEESG_SG_NS4_13DefaultFusionEJEEENS4_15FmhaFwdEpilogueIS6_fNS8_IJNS9_ILi64EEESC_SB_EEEEENS2_23IndividualTileSchedulerEJEEEEEvNT_6ParamsE,"ax",@progbits
	.align	128
.text._ZN7cutlass13device_kernelINS_4fmha6kernel28FmhaKernelTmaWarpSpecializedINS1_10collective30FmhaMainloopTmaWarpSpecializedINS_10bfloat16_tEffN4cute5tupleIJNS7_1CILi128EEENS9_ILi256EEENS9_ILi112EEEEEENS8_IJiNS9_ILi1EEENS8_IJiiEEEEEESG_SG_NS4_13DefaultFusionEJEEENS4_15FmhaFwdEpilogueIS6_fNS8_IJNS9_ILi64EEESC_SB_EEEEENS2_23IndividualTileSchedulerEJEEEEEvNT_6ParamsE:
        .type           _ZN7cutlass13device_kernelINS_4fmha6kernel28FmhaKernelTmaWarpSpecializedINS1_10collective30FmhaMainloopTmaWarpSpecializedINS_10bfloat16_tEffN4cute5tupleIJNS7_1CILi128EEENS9_ILi256EEENS9_ILi112EEEEEENS8_IJiNS9_ILi1EEENS8_IJiiEEEEEESG_SG_NS4_13DefaultFusionEJEEENS4_15FmhaFwdEpilogueIS6_fNS8_IJNS9_ILi64EEESC_SB_EEEEENS2_23IndividualTileSchedulerEJEEEEEvNT_6ParamsE,@function
        .size           _ZN7cutlass13device_kernelINS_4fmha6kernel28FmhaKernelTmaWarpSpecializedINS1_10collective30FmhaMainloopTmaWarpSpecializedINS_10bfloat16_tEffN4cute5tupleIJNS7_1CILi128EEENS9_ILi256EEENS9_ILi112EEEEEENS8_IJiNS9_ILi1EEENS8_IJiiEEEEEESG_SG_NS4_13DefaultFusionEJEEENS4_15FmhaFwdEpilogueIS6_fNS8_IJNS9_ILi64EEESC_SB_EEEEENS2_23IndividualTileSchedulerEJEEEEEvNT_6ParamsE,(.L_x_116 - _ZN7cutlass13device_kernelINS_4fmha6kernel28FmhaKernelTmaWarpSpecializedINS1_10collective30FmhaMainloopTmaWarpSpecializedINS_10bfloat16_tEffN4cute5tupleIJNS7_1CILi128EEENS9_ILi256EEENS9_ILi112EEEEEENS8_IJiNS9_ILi1EEENS8_IJiiEEEEEESG_SG_NS4_13DefaultFusionEJEEENS4_15FmhaFwdEpilogueIS6_fNS8_IJNS9_ILi64EEESC_SB_EEEEENS2_23IndividualTileSchedulerEJEEEEEvNT_6ParamsE)
        .other          _ZN7cutlass13device_kernelINS_4fmha6kernel28FmhaKernelTmaWarpSpecializedINS1_10collective30FmhaMainloopTmaWarpSpecializedINS_10bfloat16_tEffN4cute5tupleIJNS7_1CILi128EEENS9_ILi256EEENS9_ILi112EEEEEENS8_IJiNS9_ILi1EEENS8_IJiiEEEEEESG_SG_NS4_13DefaultFusionEJEEENS4_15FmhaFwdEpilogueIS6_fNS8_IJNS9_ILi64EEESC_SB_EEEEENS2_23IndividualTileSchedulerEJEEEEEvNT_6ParamsE,@"STO_CUDA_ENTRY STV_DEFAULT"
_ZN7cutlass13device_kernelINS_4fmha6kernel28FmhaKernelTmaWarpSpecializedINS1_10collective30FmhaMainloopTmaWarpSpecializedINS_10bfloat16_tEffN4cute5tupleIJNS7_1CILi128EEENS9_ILi256EEENS9_ILi112EEEEEENS8_IJiNS9_ILi1EEENS8_IJiiEEEEEESG_SG_NS4_13DefaultFusionEJEEENS4_15FmhaFwdEpilogueIS6_fNS8_IJNS9_ILi64EEESC_SB_EEEEENS2_23IndividualTileSchedulerEJEEEEEvNT_6ParamsE:
[----:B------:R-:W1:Y:S01]  /*0000*/  LDC R1, c[0x0][0x28] ;  /* 0x00000a00ff017b82 */ /* 0x000e620000000800 */
[----:B------:R-:W2:Y:S01]  /*0010*/  S2R R6, SR_TID.X ;  /* 0x0000000000067919 */ /* 0x000ea20000002100 */
[----:B------:R-:W-:Y:S01]  /*0020*/  ELECT P1, URZ, PT ;  /* 0x00000000003f782f */ /* 0x000fe20003820000 */
[----:B------:R-:W-:Y:S01]  /*0030*/  BSSY B0, `(.L_x_0) ;  /* 0x0000017000007945 */ /* 0x000fe20003800000 */
[----:B--2---:R-:W-:-:S05]  /*0040*/  SHF.R.U32.HI R0, RZ, 0x5, R6 ;  /* 0x00000005ff007819 */ /* 0x004fca0000011606 */
[----:B------:R-:W2:Y:S02]  /*0050*/  SHFL.IDX PT, R2, R0, RZ, 0x1f ;  /* 0x00001fff00027589 */ /* 0x000ea400000e0000 */
[----:B--2---:R-:W-:Y:S02]  /*0060*/  R2UR UR4, R2 ;  /* 0x00000000020472ca */ /* 0x004fe400000e0000 */
[----:B------:R-:W-:-:S06]  /*0070*/  SHF.R.U32.HI R2, RZ, 0x7, R6 ;  /* 0x00000007ff027819 */ /* 0x000fcc0000011606 */
[----:B------:R-:W2:Y:S05]  /*0080*/  SHFL.IDX PT, R2, R2, RZ, 0x1f ;  /* 0x00001fff02027589 */ /* 0x000eaa00000e0000 */
[----:B------:R-:W-:Y:S02]  /*0090*/  USHF.R.S32.HI UR5, URZ, 0x1f, UR4 ;  /* 0x0000001f3f057899 */ /* 0x000fe40008011404 */
[----:B------:R-:W-:Y:S02]  /*00a0*/  ISETP.NE.OR P0, PT, RZ, UR4, !P1 ;  /* 0x00000004ff007c0c */ /* 0x000fe4000cf05670 */
[----:B------:R-:W-:-:S04]  /*00b0*/  ULEA.HI UR5, UR5, UR4, URZ, 0x2 ;  /* 0x0000000405057291 */ /* 0x000fc8000f8f103f */
[----:B------:R-:W-:-:S04]  /*00c0*/  ULOP3.LUT UR5, UR5, 0xfffffffc, URZ, 0xc0, !UPT ;  /* 0xfffffffc05057892 */ /* 0x000fc8000f8ec03f */
[----:B------:R-:W-:-:S03]  /*00d0*/  UIADD3 UR5, UR4, -UR5, URZ ;  /* 0x8000000504057290 */ /* 0x000fc6000fffe03f */
[----:B-1----:R-:W-:Y:S09]  /*00e0*/  @P0 BRA `(.L_x_1) ;  /* 0x00000000002c0947 */ /* 0x002ff20003800000 */
[----:B------:R-:W-:Y:S02]  /*00f0*/  ULDC.64 UR6, c[0x0][0x198] ;  /* 0x0000660000067ab9 */ /* 0x000fe40000000a00 */
[----:B------:R-:W-:Y:S02]  /*0100*/  UIADD3 UR8, UP0, UR6, 0xf0, URZ ;  /* 0x000000f006087890 */ /* 0x000fe4000ff1e03f */
[----:B------:R-:W-:Y:S02]  /*0110*/  UIADD3 UR10, UP1, UR6, 0x1f0, URZ ;  /* 0x000001f0060a7890 */ /* 0x000fe4000ff3e03f */
[----:B------:R-:W-:Y:S02]  /*0120*/  UIADD3 UR6, UP2, UR6, 0x2f0, URZ ;  /* 0x000002f006067890 */ /* 0x000fe4000ff5e03f */
[----:B------:R-:W-:Y:S02]  /*0130*/  UIADD3.X UR9, URZ, UR7, URZ, UP0, !UPT ;  /* 0x000000073f097290 */ /* 0x000fe400087fe43f */
[----:B------:R-:W-:-:S02]  /*0140*/  UIADD3.X UR11, URZ, UR7, URZ, UP1, !UPT ;  /* 0x000000073f0b7290 */ /* 0x000fc40008ffe43f */
[----:B------:R-:W-:-:S05]  /*0150*/  UIADD3.X UR7, URZ, UR7, URZ, UP2, !UPT ;  /* 0x000000073f077290 */ /* 0x000fca00097fe43f */
[----:B------:R1:W-:Y:S02]  /*0160*/  UTMACCTL.PF [UR8] ;  /* 0x00000000080079b9 */ /* 0x0003e40008040000 */
[----:B------:R1:W-:Y:S02]  /*0170*/  UTMACCTL.PF [UR10] ;  /* 0x000000000a0079b9 */ /* 0x0003e40008040000 */
[----:B------:R1:W-:Y:S02]  /*0180*/  UTMACCTL.PF [UR6] ;  /* 0x00000000060079b9 */ /* 0x0003e40008040000 */
[----:B-1----:R-:W-:Y:S01]  /*0190*/  NOP ;  /* 0x0000000000007918 */ /* 0x002fe20000000000 */
.L_x_1:
[----:B------:R-:W-:Y:S05]  /*01a0*/  BSYNC B0 ;  /* 0x0000000000007941 */ /* 0x000fea0003800000 */
.L_x_0:
[----:B------:R-:W1:Y:S01]  /*01b0*/  SHFL.IDX PT, R3, R0, RZ, 0x1f ;  /* 0x00001fff00037589 */ /* 0x000e6200000e0000 */
[----:B--2---:R-:W-:Y:S01]  /*01c0*/  R2UR UR37, R2 ;  /* 0x00000000022572ca */ /* 0x004fe200000e0000 */
[----:B------:R-:W-:-:S12]  /*01d0*/  UISETP.NE.AND UP0, UPT, UR5, 0x1, UPT ;  /* 0x000000010500788c */ /* 0x000fd8000bf05270 */
[----:B------:R-:W-:Y:S02]  /*01e0*/  UIADD3 UR10, UR37, -0x1, URZ ;  /* 0xffffffff250a7890 */ /* 0x000fe4000fffe03f */
[----:B------:R-:W-:Y:S02]  /*01f0*/  UISETP.EQ.AND UP0, UPT, UR37, URZ, !UP0 ;  /* 0x0000003f2500728c */ /* 0x000fe4000c702270 */
[----:B------:R-:W-:Y:S02]  /*0200*/  UISETP.GE.U32.AND UP1, UPT, UR10, 0x4, UPT ;  /* 0x000000040a00788c */ /* 0x000fe4000bf26070 */
[----:B------:R-:W-:Y:S01]  /*0210*/  USEL UR4, URZ, 0x1, !UP0 ;  /* 0x000000013f047887 */ /* 0x000fe2000c000000 */
[----:B-1----:R-:W-:-:S03]  /*0220*/  ISETP.NE.AND P0, PT, R3, RZ, PT ;  /* 0x000000ff0300720c */ /* 0x002fc60003f05270 */
[----:B------:R-:W-:-:S10]  /*0230*/  USEL UR4, UR4, 0x2, UP1 ;  /* 0x0000000204047887 */ /* 0x000fd40008800000 */
[----:B------:R-:W-:Y:S05]  /*0240*/  @P0 BRA `(.L_x_2) ;  /* 0x0000000000480947 */ /* 0x000fea0003800000 */
[----:B------:R-:W1:Y:S01]  /*0250*/  S2UR UR11, SR_CgaCtaId ;  /* 0x00000000000b79c3 */ /* 0x000e620000008800 */
[----:B------:R-:W-:Y:S01]  /*0260*/  UMOV UR6, 0x400 ;  /* 0x0000040000067882 */ /* 0x000fe20000000000 */
[----:B------:R-:W-:Y:S01]  /*0270*/  UMOV UR7, 0x1 ;  /* 0x0000000100077882 */ /* 0x000fe20000000000 */
[----:B------:R-:W-:Y:S01]  /*0280*/  UMOV UR8, 0x80 ;  /* 0x0000008000087882 */ /* 0x000fe20000000000 */
[----:B------:R-:W-:Y:S01]  /*0290*/  ELECT P0, URZ, PT ;  /* 0x00000000003f782f */ /* 0x000fe20003800000 */
[----:B------:R-:W-:-:S04]  /*02a0*/  UIADD3 UR8, -UR8, 0x100000, URZ ;  /* 0x0010000008087890 */ /* 0x000fc8000fffe13f */
[----:B------:R-:W-:Y:S02]  /*02b0*/  USHF.L.U32 UR9, UR8, 0xb, URZ ;  /* 0x0000000b08097899 */ /* 0x000fe4000800063f */
[----:B------:R-:W-:Y:S02]  /*02c0*/  USHF.L.U32 UR8, UR8, 0x1, URZ ;  /* 0x0000000108087899 */ /* 0x000fe4000800063f */
[----:B-1----:R-:W-:Y:S02]  /*02d0*/  ULEA UR11, UR11, UR6, 0x18 ;  /* 0x000000060b0b7291 */ /* 0x002fe4000f8ec03f */
[----:B------:R-:W-:-:S04]  /*02e0*/  UIADD3 UR6, -UR7, 0x100000, URZ ;  /* 0x0010000007067890 */ /* 0x000fc8000fffe13f */
[----:B------:R-:W-:Y:S02]  /*02f0*/  USHF.L.U32 UR7, UR6, 0xb, URZ ;  /* 0x0000000b06077899 */ /* 0x000fe4000800063f */
[----:B------:R-:W-:Y:S01]  /*0300*/  USHF.L.U32 UR6, UR6, 0x1, URZ ;  /* 0x0000000106067899 */ /* 0x000fe2000800063f */
[----:B------:R-:W1:Y:S11]  /*0310*/  FENCE.VIEW.ASYNC.S ;  /* 0x00000000000073c6 */ /* 0x000e760000000000 */
[----:B-1----:R1:W2:Y:S01]  /*0320*/  SYNCS.EXCH.64 URZ, [UR11+0x4d050], UR6 ;  /* 0x04d050060b3f75b2 */ /* 0x0022a20008000100 */
[----:B------:R1:W3:Y:S01]  /*0330*/  SYNCS.EXCH.64 URZ, [UR11+0x4d060], UR8 ;  /* 0x04d060080b3f75b2 */ /* 0x0002e20008000100 */
[----:B------:R1:W4:Y:S01]  /*0340*/  SYNCS.EXCH.64 URZ, [UR11+0x4d058], UR6 ;  /* 0x04d058060b3f75b2 */ /* 0x0003220008000100 */
[----:B------:R1:W1:Y:S01]  /*0350*/  SYNCS.EXCH.64 URZ, [UR11+0x4d068], UR8 ;  /* 0x04d068080b3f75b2 */ /* 0x0002620008000100 */
[----:B------:R-:W-:Y:S01]  /*0360*/  NOP ;  /* 0x0000000000007918 */ /* 0x000fe20000000000 */
.L_x_2:
[----:B------:R-:W5:Y:S01]  /*0370*/  SHFL.IDX PT, R2, R0, RZ, 0x1f ;  /* 0x00001fff00027589 */ /* 0x000f6200000e0000 */
[----:B------:R-:W-:Y:S01]  /*0380*/  NOP ;  /* 0x0000000000007918 */ /* 0x000fe20000000000 */
[----:B-----5:R-:W-:-:S13]  /*0390*/  ISETP.NE.AND P0, PT, R2, RZ, PT ;  /* 0x000000ff0200720c */ /* 0x020fda0003f05270 */
[----:B------:R-:W-:Y:S05]  /*03a0*/  @P0 BRA `(.L_x_3) ;  /* 0x0000000000600947 */ /* 0x000fea0003800000 */
[----:B-1----:R-:W1:Y:S01]  /*03b0*/  S2UR UR7, SR_CgaCtaId ;  /* 0x00000000000779c3 */ /* 0x002e620000008800 */
[----:B------:R-:W-:Y:S01]  /*03c0*/  UMOV UR6, 0x400 ;  /* 0x0000040000067882 */ /* 0x000fe20000000000 */
[----:B------:R-:W-:Y:S01]  /*03d0*/  UMOV UR8, 0x1 ;  /* 0x0000000100087882 */ /* 0x000fe20000000000 */
[----:B------:R-:W-:Y:S01]  /*03e0*/  UMOV UR12, 0x100 ;  /* 0x00000100000c7882 */ /* 0x000fe20000000000 */
[----:B------:R-:W-:-:S04]  /*03f0*/  UIADD3 UR8, -UR8, 0x100000, URZ ;  /* 0x0010000008087890 */ /* 0x000fc8000fffe13f */
[----:B------:R-:W-:Y:S02]  /*0400*/  USHF.L.U32 UR9, UR8, 0xb, URZ ;  /* 0x0000000b08097899 */ /* 0x000fe4000800063f */
[----:B------:R-:W-:Y:S01]  /*0410*/  USHF.L.U32 UR8, UR8, 0x1, URZ ;  /* 0x0000000108087899 */ /* 0x000fe2000800063f */
[----:B------:R-:W-:Y:S01]  /*0420*/  ELECT P0, URZ, PT ;  /* 0x00000000003f782f */ /* 0x000fe20003800000 */
[----:B-1----:R-:W-:Y:S02]  /*0430*/  ULEA UR11, UR7, UR6, 0x18 ;  /* 0x00000006070b7291 */ /* 0x002fe4000f8ec03f */
[----:B------:R-:W-:-:S04]  /*0440*/  UIADD3 UR6, -UR12, 0x100000, URZ ;  /* 0x001000000c067890 */ /* 0x000fc8000fffe13f */
[----:B------:R-:W-:Y:S02]  /*0450*/  USHF.L.U32 UR7, UR6, 0xb, URZ ;  /* 0x0000000b06077899 */ /* 0x000fe4000800063f */
[----:B------:R-:W-:Y:S01]  /*0460*/  USHF.L.U32 UR6, UR6, 0x1, URZ ;  /* 0x0000000106067899 */ /* 0x000fe2000800063f */
[----:B------:R-:W1:Y:S03]  /*0470*/  FENCE.VIEW.ASYNC.S ;  /* 0x00000000000073c6 */ /* 0x000e660000000000 */
[----:B-1----:R1:W1:Y:S08]  /*0480*/  SYNCS.EXCH.64 URZ, [UR11+0x4d000], UR8 ;  /* 0x04d000080b3f75b2 */ /* 0x0022700008000100 */
[----:B------:R1:W1:Y:S01]  /*0490*/  SYNCS.EXCH.64 URZ, [UR11+0x4d028], UR6 ;  /* 0x04d028060b3f75b2 */ /* 0x0002620008000100 */
        /* <DEDUP_REMOVED lines=8> */
[----:B------:R-:W-:Y:S01]  /*0520*/  NOP ;  /* 0x0000000000007918 */ /* 0x000fe20000000000 */
.L_x_3:
        /* <DEDUP_REMOVED lines=21> */
[----:B------:R-:W-:Y:S01]  /*0680*/  NOP ;  /* 0x0000000000007918 */ /* 0x000fe20000000000 */
.L_x_4:
[----:B------:R-:W5:Y:S01]  /*0690*/  SHFL.IDX PT, R2, R0, RZ, 0x1f ;  /* 0x00001fff00027589 */ /* 0x000f6200000e0000 */
[----:B------:R-:W-:Y:S01]  /*06a0*/  ELECT P0, URZ, PT ;  /* 0x00000000003f782f */ /* 0x000fe20003800000 */
[----:B------:R-:W-:Y:S01]  /*06b0*/  NOP ;  /* 0x0000000000007918 */ /* 0x000fe20000000000 */
[----:B-1----:R-:W-:Y:S02]  /*06c0*/  UMOV UR6, 0x80 ;  /* 0x0000008000067882 */ /* 0x002fe40000000000 */
[C---:B-----5:R-:W-:Y:S02]  /*06d0*/  ISETP.NE.OR P0, PT, R2.reuse, RZ, !P0 ;  /* 0x000000ff0200720c */ /* 0x060fe40004705670 */
[----:B------:R-:W-:-:S11]  /*06e0*/  ISETP.NE.AND P2, PT, R2, RZ, PT ;  /* 0x000000ff0200720c */ /* 0x000fd60003f45270 */
[----:B------:R-:W-:Y:S01]  /*06f0*/  VOTEU.ALL UP0, P0 ;  /* 0x00000000003f7886 */ /* 0x000fe20000000000 */
[----:B------:R-:W-:Y:S01]  /*0700*/  VOTEU.ALL UP2, P0 ;  /* 0x00000000003f7886 */ /* 0x000fe20000040000 */
[----:B------:R-:W-:Y:S01]  /*0710*/  VOTEU.ALL UP3, P0 ;  /* 0x00000000003f7886 */ /* 0x000fe20000060000 */
[----:B------:R-:W-:Y:S02]  /*0720*/  VOTEU.ALL UP4, P0 ;  /* 0x00000000003f7886 */ /* 0x000fe40000080000 */
[----:B------:R-:W1:Y:S01]  /*0730*/  @!UP0 S2UR UR9, SR_CgaCtaId ;  /* 0x00000000000989c3 */ /* 0x000e620000008800 */
[----:B------:R-:W-:Y:S01]  /*0740*/  @!UP0 UMOV UR8, 0x400 ;  /* 0x0000040000088882 */ /* 0x000fe20000000000 */
[----:B------:R-:W-:-:S04]  /*0750*/  @!UP0 UIADD3 UR6, -UR6, 0x100000, URZ ;  /* 0x0010000006068890 */ /* 0x000fc8000fffe13f */
[----:B------:R-:W-:Y:S02]  /*0760*/  @!UP0 USHF.L.U32 UR7, UR6, 0xb, URZ ;  /* 0x0000000b06078899 */ /* 0x000fe4000800063f */
[----:B------:R-:W-:Y:S02]  /*0770*/  @!UP0 USHF.L.U32 UR6, UR6, 0x1, URZ ;  /* 0x0000000106068899 */ /* 0x000fe4000800063f */
[----:B-1----:R-:W-:Y:S01]  /*0780*/  @!UP0 ULEA UR8, UR9, UR8, 0x18 ;  /* 0x0000000809088291 */ /* 0x002fe2000f8ec03f */
[----:B------:R-:W-:Y:S01]  /*0790*/  VOTEU.ALL UP0, P0 ;  /* 0x00000000003f7886 */ /* 0x000fe20000000000 */
[----:B------:R-:W1:Y:S10]  /*07a0*/  FENCE.VIEW.ASYNC.S ;  /* 0x00000000000073c6 */ /* 0x000e740000000000 */
[----:B-1----:R1:W1:Y:S01]  /*07b0*/  @!UP0 SYNCS.EXCH.64 URZ, [UR8+0x4d090], UR6 ;  /* 0x04d09006083f85b2 */ /* 0x0022620008000100 */
[----:B------:R1:W1:Y:S01]  /*07c0*/  @!UP2 SYNCS.EXCH.64 URZ, [UR8+0x4d098], UR6 ;  /* 0x04d09806083fa5b2 */ /* 0x0002620008000100 */
[----:B------:R1:W1:Y:S01]  /*07d0*/  @!UP3 SYNCS.EXCH.64 URZ, [UR8+0x4d0a0], UR6 ;  /* 0x04d0a006083fb5b2 */ /* 0x0002620008000100 */
[----:B------:R1:W1:Y:S01]  /*07e0*/  @!UP4 SYNCS.EXCH.64 URZ, [UR8+0x4d0a8], UR6 ;  /* 0x04d0a806083fc5b2 */ /* 0x0002620008000100 */
[----:B------:R-:W-:Y:S01]  /*07f0*/  NOP ;  /* 0x0000000000007918 */ /* 0x000fe20000000000 */
[----:B------:R-:W-:Y:S05]  /*0800*/  @P2 BRA `(.L_x_5) ;  /* 0x0000000000582947 */ /* 0x000fea0003800000 */
[----:B-1----:R-:W1:Y:S01]  /*0810*/  S2UR UR7, SR_CgaCtaId ;  /* 0x00000000000779c3 */ /* 0x002e620000008800 */
[----:B------:R-:W-:Y:S01]  /*0820*/  UMOV UR6, 0x400 ;  /* 0x0000040000067882 */ /* 0x000fe20000000000 */
[----:B------:R-:W-:Y:S01]  /*0830*/  UMOV UR8, 0x20 ;  /* 0x0000002000087882 */ /* 0x000fe20000000000 */
[----:B------:R-:W-:Y:S01]  /*0840*/  UMOV UR9, 0x80 ;  /* 0x0000008000097882 */ /* 0x000fe20000000000 */
[----:B------:R-:W-:Y:S01]  /*0850*/  ELECT P0, URZ, PT ;  /* 0x00000000003f782f */ /* 0x000fe20003800000 */
[----:B-1----:R-:W-:Y:S02]  /*0860*/  ULEA UR11, UR7, UR6, 0x18 ;  /* 0x00000006070b7291 */ /* 0x002fe4000f8ec03f */
[----:B------:R-:W-:-:S04]  /*0870*/  UIADD3 UR6, -UR8, 0x100000, URZ ;  /* 0x0010000008067890 */ /* 0x000fc8000fffe13f */
[----:B------:R-:W-:Y:S02]  /*0880*/  USHF.L.U32 UR7, UR6, 0xb, URZ ;  /* 0x0000000b06077899 */ /* 0x000fe4000800063f */
[----:B------:R-:W-:Y:S02]  /*0890*/  USHF.L.U32 UR6, UR6, 0x1, URZ ;  /* 0x0000000106067899 */ /* 0x000fe4000800063f */
        /* <DEDUP_REMOVED lines=13> */
.L_x_5:
[----:B------:R-:W-:Y:S01]  /*0970*/  ISETP.NE.AND P0, PT, RZ, UR37, PT ;  /* 0x00000025ff007c0c */ /* 0x000fe2000bf05270 */
[----:B------:R-:W-:Y:S01]  /*0980*/  NOP ;  /* 0x0000000000007918 */ /* 0x000fe20000000000 */
[----:B------:R-:W-:Y:S01]  /*0990*/  MOV R0, UR5 ;  /* 0x0000000500007c02 */ /* 0x000fe20008000f00 */
[----:B-1234-:R-:W-:Y:S03]  /*09a0*/  BAR.SYNC.DEFER_BLOCKING 0x0 ;  /* 0x0000000000007b1d */ /* 0x01efe60000010000 */
[----:B------:R-:W-:-:S07]  /*09b0*/  ISETP.EQ.AND P2, PT, R0, 0x1, P1 ;  /* 0x000000010000780c */ /* 0x000fce0000f42270 */
[----:B------:R-:W-:Y:S06]  /*09c0*/  @!P0 BRA `(.L_x_6) ;  /* 0x000000f800988947 */ /* 0x000fec0003800000 */
[----:B------:R-:W-:-:S06]  /*09d0*/  UISETP.GT.U32.AND UP0, UPT, UR10, 0x3, UPT ;  /* 0x000000030a00788c */ /* 0x000fcc000bf04070 */
[----:B------:R-:W-:-:S13]  /*09e0*/  PLOP3.LUT P0, PT, PT, PT, UP0, 0x80, 0x0 ;  /* 0x000000000000781c */ /* 0x000fda0003f0f008 */
[----:B------:R-:W-:Y:S05]  /*09f0*/  @P0 EXIT ;  /* 0x000000000000094d */ /* 0x000fea0003800000 */
.L_x_7:
[----:B------:R-:W-:-:S08]  /*0a00*/  NOP ;  /* 0x0000000000007918 */ /* 0x000fd00000000000 */
[----:B------:R-:W1:Y:S02]  /*0a10*/  USETMAXREG.TRY_ALLOC.CTAPOOL UP0, 0xf0 ;  /* 0x000000f0000079c8 */ /* 0x000e640008000600 */
[----:B-1----:R-:W-:-:S13]  /*0a20*/  PLOP3.LUT P0, PT, PT, PT, UP0, 0x80, 0x0 ;  /* 0x000000000000781c */ /* 0x002fda0003f0f008 */
[----:B------:R-:W-:Y:S05]  /*0a30*/  @!P0 BRA `(.L_x_7) ;  /* 0xfffffffc00f08947 */ /* 0x000fea000383ffff */
[----:B------:R-:W-:Y:S01]  /*0a40*/  UISETP.NE.AND UP0, UPT, UR37, 0x1, UPT ;  /* 0x000000012500788c */ /* 0x000fe2000bf05270 */
[----:B------:R-:W1:Y:S01]  /*0a50*/  S2UR UR42, SR_CTAID.X ;  /* 0x00000000002a79c3 */ /* 0x000e620000002500 */
[----:B------:R-:W-:Y:S01]  /*0a60*/  UMOV UR5, URZ ;  /* 0x0000003f00057c82 */ /* 0x000fe20008000000 */
[----:B------:R-:W-:-:S03]  /*0a70*/  UMOV UR6, URZ ;  /* 0x0000003f00067c82 */ /* 0x000fc60008000000 */
[----:B------:R-:W-:-:S13]  /*0a80*/  PLOP3.LUT P0, PT, PT, PT, UP0, 0x80, 0x0 ;  /* 0x000000000000781c */ /* 0x000fda0003f0f008 */
[----:B------:R-:W-:Y:S05]  /*0a90*/  @!P0 BRA `(.L_x_8) ;  /* 0x00000000003c8947 */ /* 0x000fea0003800000 */
[----:B------:R-:W-:Y:S01]  /*0aa0*/  UISETP.NE.AND UP0, UPT, UR37, 0x2, UPT ;  /* 0x000000022500788c */ /* 0x000fe2000bf05270 */
[----:B------:R-:W-:-:S05]  /*0ab0*/  UMOV UR6, 0x1 ;  /* 0x0000000100067882 */ /* 0x000fca0000000000 */
[----:B------:R-:W-:-:S13]  /*0ac0*/  PLOP3.LUT P1, PT, PT, PT, UP0, 0x80, 0x0 ;  /* 0x000000000000781c */ /* 0x000fda0003f2f008 */
[----:B------:R-:W-:Y:S05]  /*0ad0*/  @!P1 BRA `(.L_x_8) ;  /* 0x00000000002c9947 */ /* 0x000fea0003800000 */
[----:B------:R-:W-:-:S06]  /*0ae0*/  UISETP.NE.AND UP0, UPT, UR37, 0x3, UPT ;  /* 0x000000032500788c */ /* 0x000fcc000bf05270 */
[----:B------:R-:W-:-:S13]  /*0af0*/  PLOP3.LUT P1, PT, PT, PT, UP0, 0x80, 0x0 ;  /* 0x000000000000781c */ /* 0x000fda0003f2f008 */
[----:B------:R-:W-:Y:S05]  /*0b00*/  @!P1 BRA `(.L_x_9) ;  /* 0x0000000000189947 */ /* 0x000fea0003800000 */
[----:B------:R-:W-:-:S11]  /*0b10*/  UISETP.NE.AND UP0, UPT, UR37, 0x4, UPT ;  /* 0x000000042500788c */ /* 0x000fd6000bf05270 */
[----:B------:R-:W-:Y:S01]  /*0b20*/  @!UP0 UMOV UR5, 0x1 ;  /* 0x0000000100058882 */ /* 0x000fe20000000000 */
[----:B------:R-:W-:Y:S01]  /*0b30*/  @!UP0 UMOV UR6, 0x1 ;  /* 0x0000000100068882 */ /* 0x000fe20000000000 */
[----:B------:R-:W-:Y:S01]  /*0b40*/  @UP0 UMOV UR5, URZ ;  /* 0x0000003f00050c82 */ /* 0x000fe20008000000 */
[----:B------:R-:W-:Y:S01]  /*0b50*/  @UP0 UMOV UR6, URZ ;  /* 0x0000003f00060c82 */ /* 0x000fe20008000000 */
[----:B------:R-:W-:Y:S05]  /*0b60*/  BRA `(.L_x_8) ;  /* 0x0000000000087947 */ /* 0x000fea0003800000 */
.L_x_9:
[----:B------:R-:W-:Y:S01]  /*0b70*/  UMOV UR5, 0x1 ;  /* 0x0000000100057882 */ /* 0x000fe20000000000 */
[----:B------:R-:W-:-:S05]  /*0b80*/  UMOV UR6, URZ ;  /* 0x0000003f00067c82 */ /* 0x000fca0008000000 */
.L_x_8:
[----:B------:R-:W-:Y:S05]  /*0b90*/  @!P0 BRA `(.L_x_10) ;  /* 0x00000000003c8947 */ /* 0x000fea0003800000 */
[----:B------:R-:W-:-:S06]  /*0ba0*/  UISETP.NE.AND UP0, UPT, UR37, 0x2, UPT ;  /* 0x000000022500788c */ /* 0x000fcc000bf05270 */
[----:B------:R-:W-:-:S13]  /*0bb0*/  PLOP3.LUT P0, PT, PT, PT, UP0, 0x80, 0x0 ;  /* 0x000000000000781c */ /* 0x000fda0003f0f008 */
[----:B------:R-:W-:Y:S05]  /*0bc0*/  @!P0 BRA `(.L_x_11) ;  /* 0x0000000000288947 */ /* 0x000fea0003800000 */
[----:B------:R-:W-:-:S06]  /*0bd0*/  UISETP.NE.AND UP0, UPT, UR37, 0x3, UPT ;  /* 0x000000032500788c */ /* 0x000fcc000bf05270 */
[----:B------:R-:W-:-:S13]  /*0be0*/  PLOP3.LUT P0, PT, PT, PT, UP0, 0x80, 0x0 ;  /* 0x000000000000781c */ /* 0x000fda0003f0f008 */
[----:B------:R-:W-:Y:S05]  /*0bf0*/  @!P0 BRA `(.L_x_12) ;  /* 0x0000000000148947 */ /* 0x000fea0003800000 */
[----:B------:R-:W-:-:S06]  /*0c00*/  UISETP.NE.AND UP0, UPT, UR37, 0x4, UPT ;  /* 0x000000042500788c */ /* 0x000fcc000bf05270 */
[----:B------:R-:W-:-:S13]  /*0c10*/  PLOP3.LUT P0, PT, PT, PT, UP0, 0x80, 0x0 ;  /* 0x000000000000781c */ /* 0x000fda0003f0f008 */
[----:B------:R-:W-:Y:S05]  /*0c20*/  @P0 BRA `(.L_x_13) ;  /* 0x00000000001c0947 */ /* 0x000fea0003800000 */
[----:B-1----:R-:W-:Y:S01]  /*0c30*/  ULEA UR42, UR42, 0x3, 0x1 ;  /* 0x000000032a2a7891 */ /* 0x002fe2000f8e083f */
[----:B------:R-:W-:Y:S11]  /*0c40*/  BRA `(.L_x_13) ;  /* 0x0000000000147947 */ /* 0x000ff60003800000 */
.L_x_12:
[----:B-1----:R-:W-:Y:S01]  /*0c50*/  ULEA UR42, UR42, 0x2, 0x1 ;  /* 0x000000022a2a7891 */ /* 0x002fe2000f8e083f */
[----:B------:R-:W-:Y:S11]  /*0c60*/  BRA `(.L_x_13) ;  /* 0x00000000000c7947 */ /* 0x000ff60003800000 */
.L_x_11:
[----:B-1----:R-:W-:Y:S01]  /*0c70*/  ULEA UR42, UR42, 0x1, 0x1 ;  /* 0x000000012a2a7891 */ /* 0x002fe2000f8e083f */
[----:B------:R-:W-:Y:S11]  /*0c80*/  BRA `(.L_x_13) ;  /* 0x0000000000047947 */ /* 0x000ff60003800000 */
.L_x_10:
[----:B-1----:R-:W-:-:S12]  /*0c90*/  USHF.L.U32 UR42, UR42, 0x1, URZ ;  /* 0x000000012a2a7899 */ /* 0x002fd8000800063f */
.L_x_13:
[----:B------:R-:W-:-:S04]  /*0ca0*/  ULOP3.LUT UR7, UR4, 0x1, URZ, 0xfc, !UPT ;  /* 0x0000000104077892 */ /* 0x000fc8000f8efc3f */
[----:B------:R-:W-:-:S06]  /*0cb0*/  UISETP.NE.AND UP0, UPT, UR7, 0x3, UPT ;  /* 0x000000030700788c */ /* 0x000fcc000bf05270 */
[----:B------:R-:W-:-:S13]  /*0cc0*/  PLOP3.LUT P0, PT, PT, PT, UP0, 0x80, 0x0 ;  /* 0x000000000000781c */ /* 0x000fda0003f0f008 */
[----:B------:R-:W-:Y:S05]  /*0cd0*/  @!P0 BRA `(.L_x_14) ;  /* 0x0000000000048947 */ /* 0x000fea0003800000 */
[----:B-1----:R-:W-:Y:S01]  /*0ce0*/  BPT.TRAP 0x1 ;  /* 0x000000040000795c */ /* 0x002fe20000300000 */
.L_x_14:
[----:B------:R-:W2:Y:S01]  /*0cf0*/  S2UR UR7, SR_CgaCtaId ;  /* 0x00000000000779c3 */ /* 0x000ea20000008800 */
[----:B------:R-:W-:Y:S01]  /*0d00*/  UMOV UR36, 0x400 ;  /* 0x0000040000247882 */ /* 0x000fe20000000000 */
[----:B------:R-:W-:-:S04]  /*0d10*/  MOV R0, UR5 ;  /* 0x0000000500007c02 */ /* 0x000fc80008000f00 */
[----:B------:R-:W-:Y:S01]  /*0d20*/  SHF.L.U32 R0, R0, 0x1f, RZ ;  /* 0x0000001f00007819 */ /* 0x000fe200000006ff */
[----:B--2---:R-:W-:-:S04]  /*0d30*/  ULEA UR36, UR7, UR36, 0x18 ;  /* 0x0000002407247291 */ /* 0x004fc8000f8ec03f */
[----:B------:R-:W-:-:S09]  /*0d40*/  ULEA UR7, UR6, UR36, 0x3 ;  /* 0x0000002406077291 */ /* 0x000fd2000f8e183f */
[----:B------:R-:W2:Y:S02]  /*0d50*/  SYNCS.PHASECHK.TRANS64.TRYWAIT P1, [UR7+0x4d050], R0 ;  /* 0x04d05000ff0075a7 */ /* 0x000ea40008020147 */
[----:B--2---:R-:W-:Y:S05]  /*0d60*/  @!P1 BRA `(.L_x_15) ;  /* 0x0000011400449947 */ /* 0x004fea0003800000 */
.L_x_99:
[----:B------:R-:W-:Y:S05]  /*0d70*/  @!P0 BRA `(.L_x_16) ;  /* 0x0000000000048947 */ /* 0x000fea0003800000 */
[----:B-1----:R-:W-:Y:S01]  /*0d80*/  BPT.TRAP 0x1 ;  /* 0x000000040000795c */ /* 0x002fe20000300000 */
.L_x_16:
[----:B--2---:R-:W-:Y:S01]  /*0d90*/  SHF.L.U32 R3, RZ, 0x1f, RZ ;  /* 0x0000001fff037819 */ /* 0x004fe200000006ff */
[----:B------:R-:W-:Y:S01]  /*0da0*/  UIADD3 UR38, UR36, 0x4d090, URZ ;  /* 0x0004d09024267890 */ /* 0x000fe2000fffe03f */
[----:B------:R-:W-:Y:S02]  /*0db0*/  ISETP.NE.AND P2, PT, RZ, UR10, PT ;  /* 0x0000000aff007c0c */ /* 0x000fe4000bf45270 */
[----:B------:R-:W2:Y:S02]  /*0dc0*/  SYNCS.PHASECHK.TRANS64.TRYWAIT P1, [UR36+0x4d000], R3 ;  /* 0x04d00003ff0075a7 */ /* 0x000ea40008020164 */
[----:B--2---:R-:W-:Y:S09]  /*0dd0*/  @!P1 BRA `(.L_x_17) ;  /* 0x0000011400409947 */ /* 0x004ff20003800000 */
.L_x_100:
[----:B------:R-:W-:Y:S01]  /*0de0*/  ULEA UR10, UR10, UR38, 0x3 ;  /* 0x000000260a0a7291 */ /* 0x000fe2000f8e183f */
[----:B--2---:R-:W-:Y:S01]  /*0df0*/  SEL R0, RZ, 0x1, P2 ;  /* 0x00000001ff007807 */ /* 0x004fe20001000000 */
[----:B------:R-:W-:-:S03]  /*0e00*/  UIADD3 UR7, UR37, -0x1, URZ ;  /* 0xffffffff25077890 */ /* 0x000fc6000fffe03f */
[----:B------:R-:W-:Y:S01]  /*0e10*/  SHF.L.U32 R0, R0, 0x1f, RZ ;  /* 0x0000001f00007819 */ /* 0x000fe200000006ff */
[----:B------:R-:W-:-:S03]  /*0e20*/  USHF.L.U32 UR7, UR7, 0x3, URZ ;  /* 0x0000000307077899 */ /* 0x000fc6000800063f */
[----:B------:R-:W2:Y:S02]  /*0e30*/  SYNCS.PHASECHK.TRANS64.TRYWAIT P1, [UR10], R0 ;  /* 0x00000000ff0075a7 */ /* 0x000ea4000802014a */
[----:B--2---:R-:W-:Y:S07]  /*0e40*/  @!P1 BRA `(.L_x_18) ;  /* 0x00000114003c9947 */ /* 0x004fee0003800000 */
.L_x_101:
[----:B------:R-:W-:Y:S01]  /*0e50*/  USHF.R.U32.HI UR5, URZ, 0x4, UR36 ;  /* 0x000000043f057899 */ /* 0x000fe20008011624 */
[----:B------:R-:W-:Y:S01]  /*0e60*/  WARPGROUP.ARRIVE ;  /* 0x00000000000079c5 */ /* 0x000fe20000000000 */
[----:B------:R-:W-:Y:S02]  /*0e70*/  UIADD3 UR8, UR36, 0x7000, URZ ;  /* 0x0000700024087890 */ /* 0x000fe4000fffe03f */
[----:B------:R-:W-:Y:S02]  /*0e80*/  ULOP3.LUT UR5, UR5, 0x3fff, URZ, 0xc0, !UPT ;  /* 0x00003fff05057892 */ /* 0x000fe4000f8ec03f */
[----:B------:R-:W-:Y:S02]  /*0e90*/  USHF.R.U32.HI UR8, URZ, 0x4, UR8 ;  /* 0x000000043f087899 */ /* 0x000fe40008011608 */
[----:B------:R-:W-:Y:S02]  /*0ea0*/  ULOP3.LUT UR32, UR5, 0x10000, URZ, 0xfc, !UPT ;  /* 0x0001000005207892 */ /* 0x000fe4000f8efc3f */
[----:B------:R-:W-:-:S02]  /*0eb0*/  ULOP3.LUT UR5, UR8, 0x3fff, URZ, 0xc0, !UPT ;  /* 0x00003fff08057892 */ /* 0x000fc4000f8ec03f */
[----:B------:R-:W-:Y:S02]  /*0ec0*/  UIMAD UR32, UR6, 0x380, UR32 ;  /* 0x00000380062078a4 */ /* 0x000fe4000f8e0220 */
[----:B------:R-:W-:Y:S01]  /*0ed0*/  ULOP3.LUT UR6, UR5, 0x10000, URZ, 0xfc, !UPT ;  /* 0x0001000005067892 */ /* 0x000fe2000f8efc3f */
[----:B------:R-:W-:Y:S01]  /*0ee0*/  UMOV UR9, 0xc0000010 ;  /* 0xc000001000097882 */ /* 0x000fe20000000000 */
[----:B------:R-:W-:Y:S01]  /*0ef0*/  UMOV UR11, 0xc0000010 ;  /* 0xc0000010000b7882 */ /* 0x000fe20000000000 */
[----:B------:R-:W-:Y:S02]  /*0f00*/  UIADD3 UR12, UR32, 0x80, URZ ;  /* 0x00000080200c7890 */ /* 0x000fe4000fffe03f */
[----:B------:R-:W-:Y:S02]  /*0f10*/  UMOV UR8, UR32 ;  /* 0x0000002000087c82 */ /* 0x000fe40008000000 */
[----:B------:R-:W-:Y:S01]  /*0f20*/  UMOV UR10, UR6 ;  /* 0x00000006000a7c82 */ /* 0x000fe20008000000 */
[----:B------:R-:W-:Y:S01]  /*0f30*/  UIADD3 UR14, UR6, 0x200, URZ ;  /* 0x00000200060e7890 */ /* 0x000fe2000fffe03f */
[----:B------:R-:W-:Y:S01]  /*0f40*/  HGMMA.64x256x16.F32.BF16 R24, gdesc[UR8], RZ, !UPT, gsb0 ;  /* 0x03e00000081879f0 */ /* 0x000fe2000c0018ff */
[----:B------:R-:W-:Y:S01]  /*0f50*/  UMOV UR13, 0xc0000010 ;  /* 0xc0000010000d7882 */ /* 0x000fe20000000000 */
[----:B------:R-:W-:Y:S01]  /*0f60*/  UMOV UR15, 0xc0000010 ;  /* 0xc0000010000f7882 */ /* 0x000fe20000000000 */
[----:B------:R-:W-:-:S02]  /*0f70*/  UIADD3 UR16, UR32, 0x100, URZ ;  /* 0x0000010020107890 */ /* 0x000fc4000fffe03f */
[----:B------:R-:W-:Y:S01]  /*0f80*/  UIADD3 UR18, UR6, 0x400, URZ ;  /* 0x0000040006127890 */ /* 0x000fe2000fffe03f */
[----:B------:R-:W-:Y:S01]  /*0f90*/  UMOV UR17, 0xc0000010 ;  /* 0xc000001000117882 */ /* 0x000fe20000000000 */
[----:B------:R-:W-:Y:S01]  /*0fa0*/  UMOV UR19, 0xc0000010 ;  /* 0xc000001000137882 */ /* 0x000fe20000000000 */
[----:B------:R-:W-:Y:S02]  /*0fb0*/  UIADD3 UR20, UR32, 0x180, URZ ;  /* 0x0000018020147890 */ /* 0x000fe4000fffe03f */
[----:B------:R-:W-:Y:S01]  /*0fc0*/  UIADD3 UR22, UR6, 0x600, URZ ;  /* 0x0000060006167890 */ /* 0x000fe2000fffe03f */
[----:B------:R-:W-:Y:S01]  /*0fd0*/  UMOV UR21, 0xc0000010 ;  /* 0xc000001000157882 */ /* 0x000fe20000000000 */
[----:B------:R-:W-:Y:S01]  /*0fe0*/  UMOV UR23, 0xc0000010 ;  /* 0xc000001000177882 */ /* 0x000fe20000000000 */
[----:B------:R-:W-:Y:S02]  /*0ff0*/  UIADD3 UR24, UR32, 0x200, URZ ;  /* 0x0000020020187890 */ /* 0x000fe4000fffe03f */
[----:B------:R-:W-:Y:S01]  /*1000*/  UIADD3 UR26, UR6, 0x800, URZ ;  /* 0x00000800061a7890 */ /* 0x000fe2000fffe03f */
        /* <DEDUP_REMOVED lines=10> */
[----:B------:R-:W-:Y:S01]  /*10b0*/  ULDC UR10, c[0x0][0x604] ;  /* 0x00018100000a7ab9 */ /* 0x000fe20000000800 */
[----:B------:R-:W-:Y:S01]  /*10c0*/  ULDC UR11, c[0x0][0x604] ;  /* 0x00018100000b7ab9 */ /* 0x000fe20000000800 */
[----:B------:R-:W-:Y:S01]  /*10d0*/  ULOP3.LUT UR7, UR7, 0x8, URZ, 0xc, !UPT ;  /* 0x0000000807077892 */ /* 0x000fe2000f8e0c3f */
[----:B------:R-:W-:-:S02]  /*10e0*/  WARPGROUP.DEPBAR.LE gsb0, 0x0 ;  /* 0x00008000000079c5 */ /* 0x000fc40000010000 */
[----:B------:R-:W-:-:S06]  /*10f0*/  WARPGROUP.ARRIVE ;  /* 0x00000000000079c5 */ /* 0x000fcc0000000000 */
[----:B------:R-:W-:Y:S01]  /*1100*/  HGMMA.64x256x16.F32.BF16 R24, gdesc[UR12], R24, gsb0 ;  /* 0x03e000000c1879f0 */ /* 0x000fe20008001818 */
[----:B------:R-:W-:Y:S01]  /*1110*/  ULDC UR14, c[0x0][0x604] ;  /* 0x00018100000e7ab9 */ /* 0x000fe20000000800 */
[----:B------:R-:W-:Y:S01]  /*1120*/  ULDC UR15, c[0x0][0x604] ;  /* 0x00018100000f7ab9 */ /* 0x000fe20000000800 */
[----:B------:R-:W-:Y:S02]  /*1130*/  WARPGROUP.DEPBAR.LE gsb0, 0x0 ;  /* 0x00008000000079c5 */ /* 0x000fe40000010000 */
[----:B------:R-:W-:-:S15]  /*1140*/  WARPGROUP.ARRIVE ;  /* 0x00000000000079c5 */ /* 0x000fde0000000000 */
[----:B------:R-:W-:-:S08]  /*1150*/  NOP ;  /* 0x0000000000007918 */ /* 0x000fd00000000000 */
        /* <DEDUP_REMOVED lines=13> */
[----:B------:R-:W-:Y:S02]  /*1230*/  ULDC UR26, c[0x0][0x604] ;  /* 0x00018100001a7ab9 */ /* 0x000fe40000000800 */
[----:B------:R-:W-:Y:S02]  /*1240*/  WARPGROUP.DEPBAR.LE gsb0, 0x0 ;  /* 0x00008000000079c5 */ /* 0x000fe40000010000 */
[----:B------:R-:W-:-:S15]  /*1250*/  WARPGROUP.ARRIVE ;  /* 0x00000000000079c5 */ /* 0x000fde0000000000 */
[----:B------:R-:W-:-:S08]  /*1260*/  NOP ;  /* 0x0000000000007918 */ /* 0x000fd00000000000 */
[----:B------:R-:W-:Y:S03]  /*1270*/  HGMMA.64x256x16.F32.BF16 R24, gdesc[UR28], R24, gsb0 ;  /* 0x03e000001c1879f0 */ /* 0x000fe60008001818 */
[----:B------:R-:W-:Y:S02]  /*1280*/  WARPGROUP.DEPBAR.LE gsb0, 0x0 ;  /* 0x00008000000079c5 */ /* 0x000fe40000010000 */
[----:B------:R-:W-:-:S15]  /*1290*/  WARPGROUP.ARRIVE ;  /* 0x00000000000079c5 */ /* 0x000fde0000000000 */
[----:B------:R-:W-:-:S08]  /*12a0*/  NOP ;  /* 0x0000000000007918 */ /* 0x000fd00000000000 */
[----:B------:R-:W-:Y:S03]  /*12b0*/  HGMMA.64x256x16.F32.BF16 R24, gdesc[UR32], R24, gsb0 ;  /* 0x03e00000201879f0 */ /* 0x000fe60008001818 */
[----:B------:R-:W-:Y:S02]  /*12c0*/  WARPGROUP.DEPBAR.LE gsb0, 0x0 ;  /* 0x00008000000079c5 */ /* 0x000fe40000010000 */
[----:B--2---:R-:W-:-:S04]  /*12d0*/  FMNMX R5, R24, R25, !PT ;  /* 0x0000001918057209 */ /* 0x004fc80007800000 */
[----:B------:R-:W-:-:S04]  /*12e0*/  FMNMX R0, R28, R5, !PT ;  /* 0x000000051c007209 */ /* 0x000fc80007800000 */
        /* <DEDUP_REMOVED lines=9> */
[----:B------:R-:W-:Y:S02]  /*1380*/  FMNMX R0, R48, R5, !PT ;  /* 0x0000000530007209 */ /* 0x000fe40007800000 */
[----:B------:R-:W-:Y:S02]  /*1390*/  FMNMX R5, R26, R27, !PT ;  /* 0x0000001b1a057209 */ /* 0x000fe40007800000 */
[----:B------:R-:W-:Y:S02]  /*13a0*/  FMNMX R7, R49, R0, !PT ;  /* 0x0000000031077209 */ /* 0x000fe40007800000 */
[----:B------:R-:W-:Y:S02]  /*13b0*/  FMNMX R0, R30, R5, !PT ;  /* 0x000000051e007209 */ /* 0x000fe40007800000 */
[----:B------:R-:W-:Y:S02]  /*13c0*/  FMNMX R2, R52, R7, !PT ;  /* 0x0000000734027209 */ /* 0x000fe40007800000 */
[----:B------:R-:W-:-:S02]  /*13d0*/  FMNMX R5, R31, R0, !PT ;  /* 0x000000001f057209 */ /* 0x000fc40007800000 */
        /* <DEDUP_REMOVED lines=97> */
[----:B------:R-:W-:-:S03]  /*19f0*/  FMNMX R0, R130, R5, !PT ;  /* 0x0000000582007209 */ /* 0x000fc60007800000 */
[----:B------:R-:W2:Y:S01]  /*1a00*/  SHFL.BFLY PT, R7, R2, 0x1, 0x1f ;  /* 0x0c201f0002077f89 */ /* 0x000ea200000e0000 */
[----:B------:R-:W-:-:S04]  /*1a10*/  FMNMX R5, R131, R0, !PT ;  /* 0x0000000083057209 */ /* 0x000fc80007800000 */
[----:B------:R-:W-:-:S04]  /*1a20*/  FMNMX R0, R134, R5, !PT ;  /* 0x0000000586007209 */ /* 0x000fc80007800000 */
[----:B------:R-:W-:-:S04]  /*1a30*/  FMNMX R5, R135, R0, !PT ;  /* 0x0000000087057209 */ /* 0x000fc80007800000 */
[----:B------:R-:W-:-:S04]  /*1a40*/  FMNMX R0, R138, R5, !PT ;  /* 0x000000058a007209 */ /* 0x000fc80007800000 */
[----:B------:R-:W-:-:S04]  /*1a50*/  FMNMX R5, R139, R0, !PT ;  /* 0x000000008b057209 */ /* 0x000fc80007800000 */
[----:B------:R-:W-:Y:S02]  /*1a60*/  FMNMX R0, R142, R5, !PT ;  /* 0x000000058e007209 */ /* 0x000fe40007800000 */
[----:B--2---:R-:W-:Y:S02]  /*1a70*/  FMNMX R7, R2, R7, !PT ;  /* 0x0000000702077209 */ /* 0x004fe40007800000 */
[----:B------:R-:W-:-:S03]  /*1a80*/  FMNMX R5, R143, R0, !PT ;  /* 0x000000008f057209 */ /* 0x000fc60007800000 */
[----:B------:R-:W2:Y:S01]  /*1a90*/  SHFL.BFLY PT, R4, R7, 0x2, 0x1f ;  /* 0x0c401f0007047f89 */ /* 0x000ea200000e0000 */
[----:B------:R-:W-:-:S04]  /*1aa0*/  FMNMX R0, R146, R5, !PT ;  /* 0x0000000592007209 */ /* 0x000fc80007800000 */
[----:B------:R-:W-:-:S04]  /*1ab0*/  FMNMX R5, R147, R0, !PT ;  /* 0x0000000093057209 */ /* 0x000fc80007800000 */
[----:B------:R-:W-:-:S04]  /*1ac0*/  FMNMX R0, R150, R5, !PT ;  /* 0x0000000596007209 */ /* 0x000fc80007800000 */
[----:B------:R-:W-:-:S05]  /*1ad0*/  FMNMX R2, R151, R0, !PT ;  /* 0x0000000097027209 */ /* 0x000fca0007800000 */
[----:B------:R-:W3:Y:S01]  /*1ae0*/  SHFL.BFLY PT, R9, R2, 0x1, 0x1f ;  /* 0x0c201f0002097f89 */ /* 0x000ee200000e0000 */
[----:B--2---:R-:W-:-:S04]  /*1af0*/  FMNMX R0, R7, R4, !PT ;  /* 0x0000000407007209 */ /* 0x004fc80007800000 */
[----:B------:R-:W-:-:S04]  /*1b00*/  FSETP.NEU.AND P1, PT, R0, -INF , PT ;  /* 0xff8000000000780b */ /* 0x000fc80003f2d000 */
[----:B------:R-:W-:-:S05]  /*1b10*/  FSEL R5, R0, RZ, P1 ;  /* 0x000000ff00057208 */ /* 0x000fca0000800000 */
[----:B------:R-:W-:Y:S01]  /*1b20*/  FMUL R5, R5, UR10 ;  /* 0x0000000a05057c20 */ /* 0x000fe20008400000 */
[----:B------:R-:W-:-:S03]  /*1b30*/  ULDC UR10, c[0x0][0x604] ;  /* 0x00018100000a7ab9 */ /* 0x000fc60000000800 */
[--C-:B------:R-:W-:Y:S01]  /*1b40*/  FFMA R24, R24, UR10, -R5.reuse ;  /* 0x0000000a18187c23 */ /* 0x100fe20008000805 */
[----:B------:R-:W-:Y:S01]  /*1b50*/  ULDC UR10, c[0x0][0x604] ;  /* 0x00018100000a7ab9 */ /* 0x000fe20000000800 */
[----:B---3--:R-:W-:Y:S01]  /*1b60*/  FMNMX R9, R2, R9, !PT ;  /* 0x0000000902097209 */ /* 0x008fe20007800000 */
[--C-:B------:R-:W-:Y:S01]  /*1b70*/  FFMA R7, R25, UR10, -R5.reuse ;  /* 0x0000000a19077c23 */ /* 0x100fe20008000805 */
[----:B------:R-:W-:Y:S01]  /*1b80*/  ULDC UR10, c[0x0][0x604] ;  /* 0x00018100000a7ab9 */ /* 0x000fe20000000800 */
[----:B------:R-:W-:Y:S01]  /*1b90*/  FSETP.GEU.AND P6, PT, R24, -126, PT ;  /* 0xc2fc00001800780b */ /* 0x000fe20003fce000 */
[--C-:B------:R-:W-:Y:S01]  /*1ba0*/  FFMA R4, R28, UR10, -R5.reuse ;  /* 0x0000000a1c047c23 */ /* 0x100fe20008000805 */
[----:B------:R-:W2:Y:S01]  /*1bb0*/  SHFL.BFLY PT, R2, R9, 0x2, 0x1f ;  /* 0x0c401f0009027f89 */ /* 0x000ea200000e0000 */
[----:B------:R-:W-:Y:S01]  /*1bc0*/  FSETP.GEU.AND P5, PT, R7, -126, PT ;  /* 0xc2fc00000700780b */ /* 0x000fe20003fae000 */
[----:B------:R-:W-:Y:S02]  /*1bd0*/  ULDC UR10, c[0x0][0x604] ;  /* 0x00018100000a7ab9 */ /* 0x000fe40000000800 */
[--C-:B------:R-:W-:Y:S01]  /*1be0*/  FFMA R29, R29, UR10, -R5.reuse ;  /* 0x0000000a1d1d7c23 */ /* 0x100fe20008000805 */
[----:B------:R-:W-:Y:S01]  /*1bf0*/  ULDC UR10, c[0x0][0x604] ;  /* 0x00018100000a7ab9 */ /* 0x000fe20000000800 */
[----:B------:R-:W-:Y:S01]  /*1c00*/  FSETP.GEU.AND P3, PT, R4, -126, PT ;  /* 0xc2fc00000400780b */ /* 0x000fe20003f6e000 */
[--C-:B------:R-:W-:Y:S01]  /*1c10*/  FFMA R28, R32, UR10, -R5.reuse ;  /* 0x0000000a201c7c23 */ /* 0x100fe20008000805 */
[----:B------:R-:W-:Y:S01]  /*1c20*/  ULDC UR10, c[0x0][0x604] ;  /* 0x00018100000a7ab9 */ /* 0x000fe20000000800 */
[----:B------:R-:W-:Y:S01]  /*1c30*/  FSETP.GEU.AND P2, PT, R29, -126, PT ;  /* 0xc2fc00001d00780b */ /* 0x000fe20003f4e000 */
[--C-:B------:R-:W-:Y:S01]  /*1c40*/  FFMA R11, R33, UR10, -R5.reuse ;  /* 0x0000000a210b7c23 */ /* 0x100fe20008000805 */
[----:B------:R-:W-:Y:S01]  /*1c50*/  ULDC UR10, c[0x0][0x604] ;  /* 0x00018100000a7ab9 */ /* 0x000fe20000000800 */
[----:B------:R-:W-:Y:S01]  /*1c60*/  @!P6 FMUL R24, R24, 0.5 ;  /* 0x3f0000001818e820 */ /* 0x000fe20000400000 */
[--C-:B------:R-:W-:Y:S01]  /*1c70*/  FFMA R8, R36, UR10, -R5.reuse ;  /* 0x0000000a24087c23 */ /* 0x100fe20008000805 */
[----:B------:R-:W-:Y:S01]  /*1c80*/  @!P5 FMUL R7, R7, 0.5 ;  /* 0x3f0000000707d820 */ /* 0x000fe20000400000 */
[----:B------:R-:W-:Y:S01]  /*1c90*/  ULDC UR10, c[0x0][0x604] ;  /* 0x00018100000a7ab9 */ /* 0x000fe20000000800 */
[----:B------:R-:W-:Y:S01]  /*1ca0*/  FSETP.GEU.AND P4, PT, R28, -126, PT ;  /* 0xc2fc00001c00780b */ /* 0x000fe20003f8e000 */
[--C-:B------:R-:W-:Y:S01]  /*1cb0*/  FFMA R13, R37, UR10, -R5.reuse ;  /* 0x0000000a250d7c23 */ /* 0x100fe20008000805 */
[----:B------:R-:W3:Y:S01]  /*1cc0*/  MUFU.EX2 R24, R24 ;  /* 0x0000001800187308 */ /* 0x000ee20000000800 */
[----:B------:R-:W-:Y:S01]  /*1cd0*/  ULDC UR10, c[0x0][0x604] ;  /* 0x00018100000a7ab9 */ /* 0x000fe20000000800 */
[----:B------:R-:W-:Y:S01]  /*1ce0*/  @!P3 FMUL R4, R4, 0.5 ;  /* 0x3f0000000404b820 */ /* 0x000fe20000400000 */
[--C-:B------:R-:W-:Y:S01]  /*1cf0*/  FFMA R32, R40, UR10, -R5.reuse ;  /* 0x0000000a28207c23 */ /* 0x100fe20008000805 */
[----:B------:R-:W-:Y:S01]  /*1d00*/  @!P2 FMUL R29, R29, 0.5 ;  /* 0x3f0000001d1da820 */ /* 0x000fe20000400000 */
[----:B------:R-:W-:Y:S01]  /*1d10*/  ULDC UR10, c[0x0][0x604] ;  /* 0x00018100000a7ab9 */ /* 0x000fe20000000800 */
[----:B--2---:R-:W-:Y:S01]  /*1d20*/  FMNMX R2, R9, R2, !PT ;  /* 0x0000000209027209 */ /* 0x004fe20007800000 */
[--C-:B------:R-:W-:Y:S01]  /*1d30*/  FFMA R15, R41, UR10, -R5.reuse ;  /* 0x0000000a290f7c23 */ /* 0x100fe20008000805 */
[----:B------:R-:W2:Y:S01]  /*1d40*/  MUFU.EX2 R7, R7 ;  /* 0x0000000700077308 */ /* 0x000ea20000000800 */
[----:B------:R-:W-:Y:S01]  /*1d50*/  ULDC UR10, c[0x0][0x604] ;  /* 0x00018100000a7ab9 */ /* 0x000fe20000000800 */
[----:B------:R-:W-:Y:S01]  /*1d60*/  FSETP.NEU.AND P1, PT, R2, -INF , PT ;  /* 0xff8000000200780b */ /* 0x000fe20003f2d000 */
[--C-:B------:R-:W-:Y:S01]  /*1d70*/  FFMA R10, R44, UR10, -R5.reuse ;  /* 0x0000000a2c0a7c23 */ /* 0x100fe20008000805 */
[----:B------:R-:W-:Y:S01]  /*1d80*/  ULDC UR10, c[0x0][0x604] ;  /* 0x00018100000a7ab9 */ /* 0x000fe20000000800 */
[----:B------:R-:W-:Y:S01]  /*1d90*/  @!P4 FMUL R28, R28, 0.5 ;  /* 0x3f0000001c1cc820 */ /* 0x000fe20000400000 */
[----:B------:R-:W-:Y:S01]  /*1da0*/  FSEL R6, R2, RZ, P1 ;  /* 0x000000ff02067208 */ /* 0x000fe20000800000 */
[----:B------:R-:W-:Y:S01]  /*1db0*/  FFMA R17, R45, UR10, -R5 ;  /* 0x0000000a2d117c23 */ /* 0x000fe20008000805 */
[----:B------:R-:W-:Y:S01]  /*1dc0*/  FSETP.GEU.AND P1, PT, R11, -126, PT ;  /* 0xc2fc00000b00780b */ /* 0x000fe20003f2e000 */
[----:B------:R-:W4:Y:S01]  /*1dd0*/  MUFU.EX2 R9, R29 ;  /* 0x0000001d00097308 */ /* 0x000f220000000800 */
[----:B---3--:R-:W-:Y:S01]  /*1de0*/  @!P6 FMUL R24, R24, R24 ;  /* 0x000000181818e220 */ /* 0x008fe20000400000 */
[----:B------:R-:W-:Y:S01]  /*1df0*/  FSETP.GEU.AND P6, PT, R8, -126, PT ;  /* 0xc2fc00000800780b */ /* 0x000fe20003fce000 */
[----:B------:R-:W-:-:S02]  /*1e00*/  ULDC UR10, c[0x0][0x604] ;  /* 0x00018100000a7ab9 */ /* 0x000fc40000000800 */
[--C-:B------:R-:W-:Y:S01]  /*1e10*/  FFMA R36, R48, UR10, -R5.reuse ;  /* 0x0000000a30247c23 */ /* 0x100fe20008000805 */
[----:B------:R-:W-:Y:S01]  /*1e20*/  ULDC UR10, c[0x0][0x604] ;  /* 0x00018100000a7ab9 */ /* 0x000fe20000000800 */
[----:B--2---:R-:W-:Y:S01]  /*1e30*/  @!P5 FMUL R7, R7, R7 ;  /* 0x000000070707d220 */ /* 0x004fe20000400000 */
[----:B------:R-:W-:Y:S01]  /*1e40*/  FSETP.GEU.AND P5, PT, R13, -126, PT ;  /* 0xc2fc00000d00780b */ /* 0x000fe20003fae000 */
[----:B------:R-:W2:Y:S01]  /*1e50*/  MUFU.EX2 R4, R4 ;  /* 0x0000000400047308 */ /* 0x000ea20000000800 */
[--C-:B------:R-:W-:Y:S02]  /*1e60*/  FFMA R19, R49, UR10, -R5.reuse ;  /* 0x0000000a31137c23 */ /* 0x100fe40008000805 */
[----:B------:R-:W-:Y:S01]  /*1e70*/  @!P1 FMUL R11, R11, 0.5 ;  /* 0x3f0000000b0b9820 */ /* 0x000fe20000400000 */
[----:B------:R-:W-:Y:S02]  /*1e80*/  ULDC UR10, c[0x0][0x604] ;  /* 0x00018100000a7ab9 */ /* 0x000fe40000000800 */
[----:B------:R-:W-:Y:S01]  /*1e90*/  @!P6 FMUL R8, R8, 0.5 ;  /* 0x3f0000000808e820 */ /* 0x000fe20000400000 */
[--C-:B------:R-:W-:Y:S01]  /*1ea0*/  FFMA R12, R52, UR10, -R5.reuse ;  /* 0x0000000a340c7c23 */ /* 0x100fe20008000805 */
[----:B----4-:R-:W-:Y:S01]  /*1eb0*/  @!P2 FMUL R9, R9, R9 ;  /* 0x000000090909a220 */ /* 0x010fe20000400000 */
[----:B------:R-:W3:Y:S01]  /*1ec0*/  MUFU.EX2 R11, R11 ;  /* 0x0000000b000b7308 */ /* 0x000ee20000000800 */
[----:B------:R-:W-:Y:S01]  /*1ed0*/  FSETP.GEU.AND P2, PT, R15, -126, PT ;  /* 0xc2fc00000f00780b */ /* 0x000fe20003f4e000 */
[----:B------:R-:W-:Y:S01]  /*1ee0*/  ULDC UR10, c[0x0][0x604] ;  /* 0x00018100000a7ab9 */ /* 0x000fe20000000800 */
[----:B------:R-:W-:Y:S01]  /*1ef0*/  @!P5 FMUL R13, R13, 0.5 ;  /* 0x3f0000000d0dd820 */ /* 0x000fe20000400000 */
[----:B------:R-:W-:Y:S01]  /*1f00*/  FFMA R21, R53, UR10, -R5 ;  /* 0x0000000a35157c23 */ /* 0x000fe20008000805 */
[----:B------:R-:W-:-:S03]  /*1f10*/  ULDC UR10, c[0x0][0x604] ;  /* 0x00018100000a7ab9 */ /* 0x000fc60000000800 */
[----:B------:R-:W4:Y:S01]  /*1f20*/  MUFU.EX2 R28, R28 ;  /* 0x0000001c001c7308 */ /* 0x000f220000000800 */
[----:B--2---:R-:W-:Y:S01]  /*1f30*/  @!P3 FMUL R4, R4, R4 ;  /* 0x000000040404b220 */ /* 0x004fe20000400000 */
[----:B------:R-:W-:Y:S01]  /*1f40*/  FSETP.GEU.AND P3, PT, R32, -126, PT ;  /* 0xc2fc00002000780b */ /* 0x000fe20003f6e000 */
[--C-:B------:R-:W-:Y:S01]  /*1f50*/  FFMA R40, R56, UR10, -R5.reuse ;  /* 0x0000000a38287c23 */ /* 0x100fe20008000805 */
[----:B------:R-:W-:Y:S02]  /*1f60*/  ULDC UR10, c[0x0][0x604] ;  /* 0x00018100000a7ab9 */ /* 0x000fe40000000800 */
[----:B------:R-:W-:Y:S01]  /*1f70*/  @!P2 FMUL R15, R15, 0.5 ;  /* 0x3f0000000f0fa820 */ /* 0x000fe20000400000 */
[----:B------:R-:W-:Y:S01]  /*1f80*/  FFMA R23, R57, UR10, -R5 ;  /* 0x0000000a39177c23 */ /* 0x000fe20008000805 */
[----:B------:R-:W2:Y:S01]  /*1f90*/  MUFU.EX2 R13, R13 ;  /* 0x0000000d000d7308 */ /* 0x000ea20000000800 */
[----:B---3--:R-:W-:Y:S01]  /*1fa0*/  @!P1 FMUL R11, R11, R11 ;  /* 0x0000000b0b0b9220 */ /* 0x008fe20000400000 */
[----:B------:R-:W-:Y:S01]  /*1fb0*/  FSETP.GEU.AND P1, PT, R17, -126, PT ;  /* 0xc2fc00001100780b */ /* 0x000fe20003f2e000 */
[----:B------:R-:W-:-:S02]  /*1fc0*/  ULDC UR10, c[0x0][0x604] ;  /* 0x00018100000a7ab9 */ /* 0x000fc40000000800 */
[--C-:B------:R-:W-:Y:S01]  /*1fd0*/  FFMA R16, R60, UR10, -R5.reuse ;  /* 0x0000000a3c107c23 */ /* 0x100fe20008000805 */
[----:B------:R-:W-:Y:S01]  /*1fe0*/  ULDC UR10, c[0x0][0x604] ;  /* 0x00018100000a7ab9 */ /* 0x000fe20000000800 */
[----:B------:R-:W-:Y:S01]  /*1ff0*/  @!P3 FMUL R32, R32, 0.5 ;  /* 0x3f0000002020b820 */ /* 0x000fe20000400000 */
[----:B------:R-:W3:Y:S01]  /*2000*/  MUFU.EX2 R8, R8 ;  /* 0x0000000800087308 */ /* 0x000ee20000000800 */
[----:B----4-:R-:W-:Y:S01]  /*2010*/  @!P4 FMUL R28, R28, R28 ;  /* 0x0000001c1c1cc220 */ /* 0x010fe20000400000 */
[----:B------:R-:W-:Y:S01]  /*2020*/  FSETP.GEU.AND P4, PT, R10, -126, PT ;  /* 0xc2fc00000a00780b */ /* 0x000fe20003f8e000 */
[--C-:B------:R-:W-:Y:S01]  /*2030*/  FFMA R25, R61, UR10, -R5.reuse ;  /* 0x0000000a3d197c23 */ /* 0x100fe20008000805 */
[----:B------:R-:W-:Y:S02]  /*2040*/  ULDC UR10, c[0x0][0x604] ;  /* 0x00018100000a7ab9 */ /* 0x000fe40000000800 */
[----:B------:R-:W-:Y:S01]  /*2050*/  FFMA R44, R64, UR10, -R5 ;  /* 0x0000000a402c7c23 */ /* 0x000fe20008000805 */
[----:B------:R-:W-:Y:S01]  /*2060*/  @!P1 FMUL R17, R17, 0.5 ;  /* 0x3f00000011119820 */ /* 0x000fe20000400000 */
[----:B------:R-:W4:Y:S01]  /*2070*/  MUFU.EX2 R15, R15 ;  /* 0x0000000f000f7308 */ /* 0x000f220000000800 */
[----:B--2---:R-:W-:Y:S01]  /*2080*/  @!P5 FMUL R13, R13, R13 ;  /* 0x0000000d0d0dd220 */ /* 0x004fe20000400000 */
[----:B------:R-:W-:Y:S01]  /*2090*/  FSETP.GEU.AND P5, PT, R19, -126, PT ;  /* 0xc2fc00001300780b */ /* 0x000fe20003fae000 */
[----:B------:R-:W-:-:S02]  /*20a0*/  ULDC UR10, c[0x0][0x604] ;  /* 0x00018100000a7ab9 */ /* 0x000fc40000000800 */
[--C-:B------:R-:W-:Y:S01]  /*20b0*/  FFMA R29, R65, UR10, -R5.reuse ;  /* 0x0000000a411d7c23 */ /* 0x100fe20008000805 */
[----:B------:R-:W-:Y:S01]  /*20c0*/  ULDC UR10, c[0x0][0x604] ;  /* 0x00018100000a7ab9 */ /* 0x000fe20000000800 */
[----:B------:R-:W-:Y:S01]  /*20d0*/  @!P4 FMUL R10, R10, 0.5 ;  /* 0x3f0000000a0ac820 */ /* 0x000fe20000400000 */
[----:B------:R-:W2:Y:S01]  /*20e0*/  MUFU.EX2 R17, R17 ;  /* 0x0000001100117308 */ /* 0x000ea20000000800 */
[----:B---3--:R-:W-:Y:S01]  /*20f0*/  @!P6 FMUL R8, R8, R8 ;  /* 0x000000080808e220 */ /* 0x008fe20000400000 */
[----:B------:R-:W-:Y:S01]  /*2100*/  FSETP.GEU.AND P6, PT, R36, -126, PT ;  /* 0xc2fc00002400780b */ /* 0x000fe20003fce000 */
[--C-:B------:R-:W-:Y:S01]  /*2110*/  FFMA R18, R68, UR10, -R5.reuse ;  /* 0x0000000a44127c23 */ /* 0x100fe20008000805 */
[----:B------:R-:W-:Y:S02]  /*2120*/  ULDC UR10, c[0x0][0x604] ;  /* 0x00018100000a7ab9 */ /* 0x000fe40000000800 */
[----:B------:R-:W-:Y:S01]  /*2130*/  FFMA R33, R69, UR10, -R5 ;  /* 0x0000000a45217c23 */ /* 0x000fe20008000805 */
[----:B------:R-:W-:Y:S01]  /*2140*/  @!P5 FMUL R19, R19, 0.5 ;  /* 0x3f0000001313d820 */ /* 0x000fe20000400000 */
[----:B------:R-:W3:Y:S01]  /*2150*/  MUFU.EX2 R32, R32 ;  /* 0x0000002000207308 */ /* 0x000ee20000000800 */
[----:B----4-:R-:W-:Y:S01]  /*2160*/  @!P2 FMUL R15, R15, R15 ;  /* 0x0000000f0f0fa220 */ /* 0x010fe20000400000 */
[----:B------:R-:W-:Y:S01]  /*2170*/  FSETP.GEU.AND P2, PT, R21, -126, PT ;  /* 0xc2fc00001500780b */ /* 0x000fe20003f4e000 */
[----:B------:R-:W-:-:S02]  /*2180*/  ULDC UR10, c[0x0][0x604] ;  /* 0x00018100000a7ab9 */ /* 0x000fc40000000800 */
[--C-:B------:R-:W-:Y:S01]  /*2190*/  FFMA R48, R72, UR10, -R5.reuse ;  /* 0x0000000a48307c23 */ /* 0x100fe20008000805 */
[----:B------:R-:W-:Y:S01]  /*21a0*/  ULDC UR10, c[0x0][0x604] ;  /* 0x00018100000a7ab9 */ /* 0x000fe20000000800 */
[----:B------:R-:W-:Y:S01]  /*21b0*/  @!P6 FMUL R36, R36, 0.5 ;  /* 0x3f0000002424e820 */ /* 0x000fe20000400000 */
[----:B------:R-:W4:Y:S01]  /*21c0*/  MUFU.EX2 R19, R19 ;  /* 0x0000001300137308 */ /* 0x000f220000000800 */
[----:B--2---:R-:W-:Y:S01]  /*21d0*/  @!P1 FMUL R17, R17, R17 ;  /* 0x0000001111119220 */ /* 0x004fe20000400000 */
[----:B------:R-:W-:Y:S01]  /*21e0*/  FSETP.GEU.AND P1, PT, R23, -126, PT ;  /* 0xc2fc00001700780b */ /* 0x000fe20003f2e000 */
[--C-:B------:R-:W-:Y:S01]  /*21f0*/  FFMA R37, R73, UR10, -R5.reuse ;  /* 0x0000000a49257c23 */ /* 0x100fe20008000805 */
[----:B------:R-:W-:Y:S02]  /*2200*/  ULDC UR10, c[0x0][0x604] ;  /* 0x00018100000a7ab9 */ /* 0x000fe40000000800 */
[----:B------:R-:W-:Y:S01]  /*2210*/  FFMA R20, R76, UR10, -R5 ;  /* 0x0000000a4c147c23 */ /* 0x000fe20008000805 */
[----:B------:R-:W-:Y:S01]  /*2220*/  @!P2 FMUL R21, R21, 0.5 ;  /* 0x3f0000001515a820 */ /* 0x000fe20000400000 */
        /* <DEDUP_REMOVED lines=172> */
[----:B------:R-:W-:Y:S01]  /*2cf0*/  FFMA R5, R149, UR10, -R5 ;  /* 0x0000000a95057c23 */ /* 0x000fe20008000805 */
[----:B------:R-:W-:Y:S01]  /*2d00*/  ULDC UR10, c[0x0][0x604] ;  /* 0x00018100000a7ab9 */ /* 0x000fe20000000800 */
[----:B------:R-:W-:Y:S01]  /*2d10*/  @!P1 FMUL R72, R72, 0.5 ;  /* 0x3f00000048489820 */ /* 0x000fe20000400000 */
[----:B------:R-:W3:Y:S01]  /*2d20*/  MUFU.EX2 R61, R61 ;  /* 0x0000003d003d7308 */ /* 0x000ee20000000800 */
[----:B----4-:R-:W-:Y:S01]  /*2d30*/  @!P3 FMUL R53, R53, R53 ;  /* 0x000000353535b220 */ /* 0x010fe20000400000 */
[----:B------:R-:W-:Y:S01]  /*2d40*/  FSETP.GEU.AND P3, PT, R65, -126, PT ;  /* 0xc2fc00004100780b */ /* 0x000fe20003f6e000 */
[----:B------:R-:W-:Y:S01]  /*2d50*/  FMUL R6, R6, UR10 ;  /* 0x0000000a06067c20 */ /* 0x000fe20008400000 */
[----:B------:R-:W-:-:S03]  /*2d60*/  ULDC UR10, c[0x0][0x604] ;  /* 0x00018100000a7ab9 */ /* 0x000fc60000000800 */
[----:B------:R-:W-:Y:S01]  /*2d70*/  @!P5 FMUL R76, R76, 0.5 ;  /* 0x3f0000004c4cd820 */ /* 0x000fe20000400000 */
[----:B------:R-:W4:Y:S01]  /*2d80*/  MUFU.EX2 R68, R68 ;  /* 0x0000004400447308 */ /* 0x000f220000000800 */
[----:B--2---:R-:W-:Y:S01]  /*2d90*/  @!P4 FMUL R57, R57, R57 ;  /* 0x000000393939c220 */ /* 0x004fe20000400000 */
[----:B------:R-:W-:Y:S01]  /*2da0*/  FSETP.GEU.AND P4, PT, R69, -126, PT ;  /* 0xc2fc00004500780b */ /* 0x000fe20003f8e000 */
[--C-:B------:R-:W-:Y:S01]  /*2db0*/  FFMA R120, R27, UR10, -R6.reuse ;  /* 0x0000000a1b787c23 */ /* 0x100fe20008000806 */
[----:B------:R-:W-:Y:S01]  /*2dc0*/  ULDC UR10, c[0x0][0x604] ;  /* 0x00018100000a7ab9 */ /* 0x000fe20000000800 */
[--C-:B------:R-:W-:Y:S01]  /*2dd0*/  FFMA R26, R26, UR11, -R6.reuse ;  /* 0x0000000b1a1a7c23 */ /* 0x100fe20008000806 */
[--C-:B------:R-:W-:Y:S01]  /*2de0*/  FFMA R30, R30, UR10, -R6.reuse ;  /* 0x0000000a1e1e7c23 */ /* 0x100fe20008000806 */
[----:B------:R-:W-:Y:S01]  /*2df0*/  @!P3 FMUL R65, R65, 0.5 ;  /* 0x3f0000004141b820 */ /* 0x000fe20000400000 */
[----:B------:R-:W2:Y:S01]  /*2e00*/  MUFU.EX2 R72, R72 ;  /* 0x0000004800487308 */ /* 0x000ea20000000800 */
[----:B---3--:R-:W-:Y:S01]  /*2e10*/  @!P6 FMUL R61, R61, R61 ;  /* 0x0000003d3d3de220 */ /* 0x008fe20000400000 */
[----:B------:R-:W-:Y:S01]  /*2e20*/  FSETP.GEU.AND P6, PT, R73, -126, PT ;  /* 0xc2fc00004900780b */ /* 0x000fe20003fce000 */
[----:B------:R-:W-:Y:S01]  /*2e30*/  ULDC UR10, c[0x0][0x604] ;  /* 0x00018100000a7ab9 */ /* 0x000fe20000000800 */
[----:B------:R-:W-:Y:S01]  /*2e40*/  ULDC UR11, c[0x0][0x604] ;  /* 0x00018100000b7ab9 */ /* 0x000fe20000000800 */
[--C-:B------:R-:W-:Y:S01]  /*2e50*/  FFMA R124, R31, UR10, -R6.reuse ;  /* 0x0000000a1f7c7c23 */ /* 0x100fe20008000806 */
[----:B------:R-:W-:Y:S01]  /*2e60*/  ULDC UR10, c[0x0][0x604] ;  /* 0x00018100000a7ab9 */ /* 0x000fe20000000800 */
[----:B------:R-:W-:Y:S01]  /*2e70*/  @!P4 FMUL R69, R69, 0.5 ;  /* 0x3f0000004545c820 */ /* 0x000fe20000400000 */
[----:B------:R-:W3:Y:S01]  /*2e80*/  MUFU.EX2 R76, R76 ;  /* 0x0000004c004c7308 */ /* 0x000ee20000000800 */
[----:B----4-:R-:W-:Y:S01]  /*2e90*/  @!P2 FMUL R68, R68, R68 ;  /* 0x000000444444a220 */ /* 0x010fe20000400000 */
[----:B------:R-:W-:Y:S01]  /*2ea0*/  FSETP.GEU.AND P2, PT, R80, -126, PT ;  /* 0xc2fc00005000780b */ /* 0x000fe20003f4e000 */
[--C-:B------:R-:W-:Y:S01]  /*2eb0*/  FFMA R34, R34, UR10, -R6.reuse ;  /* 0x0000000a22227c23 */ /* 0x100fe20008000806 */
[----:B------:R-:W-:Y:S01]  /*2ec0*/  ULDC UR10, c[0x0][0x604] ;  /* 0x00018100000a7ab9 */ /* 0x000fe20000000800 */
[--C-:B------:R-:W-:Y:S01]  /*2ed0*/  FFMA R130, R130, UR11, -R6.reuse ;  /* 0x0000000b82827c23 */ /* 0x100fe20008000806 */
[--C-:B------:R-:W-:Y:S01]  /*2ee0*/  FFMA R128, R35, UR10, -R6.reuse ;  /* 0x0000000a23807c23 */ /* 0x100fe20008000806 */
[----:B------:R-:W-:Y:S01]  /*2ef0*/  @!P6 FMUL R73, R73, 0.5 ;  /* 0x3f0000004949e820 */ /* 0x000fe20000400000 */
[----:B------:R-:W4:Y:S01]  /*2f00*/  MUFU.EX2 R65, R65 ;  /* 0x0000004100417308 */ /* 0x000f220000000800 */
[----:B--2---:R-:W-:Y:S01]  /*2f10*/  @!P1 FMUL R72, R72, R72 ;  /* 0x0000004848489220 */ /* 0x004fe20000400000 */
[----:B------:R-:W-:Y:S01]  /*2f20*/  FSETP.GEU.AND P1, PT, R84, -126, PT ;  /* 0xc2fc00005400780b */ /* 0x000fe20003f2e000 */
[----:B------:R-:W-:Y:S01]  /*2f30*/  ULDC UR10, c[0x0][0x604] ;  /* 0x00018100000a7ab9 */ /* 0x000fe20000000800 */
[--C-:B------:R-:W-:Y:S01]  /*2f40*/  FFMA R125, R131, UR14, -R6.reuse ;  /* 0x0000000e837d7c23 */ /* 0x100fe20008000806 */
[--C-:B------:R-:W-:Y:S01]  /*2f50*/  FFMA R38, R38, UR10, -R6.reuse ;  /* 0x0000000a26267c23 */ /* 0x100fe20008000806 */
[----:B------:R-:W-:Y:S01]  /*2f60*/  ULDC UR10, c[0x0][0x604] ;  /* 0x00018100000a7ab9 */ /* 0x000fe20000000800 */
[----:B------:R-:W-:Y:S01]  /*2f70*/  @!P2 FMUL R80, R80, 0.5 ;  /* 0x3f0000005050a820 */ /* 0x000fe20000400000 */
[----:B------:R-:W2:Y:S01]  /*2f80*/  MUFU.EX2 R69, R69 ;  /* 0x0000004500457308 */ /* 0x000ea20000000800 */
[----:B---3--:R-:W-:Y:S01]  /*2f90*/  @!P5 FMUL R76, R76, R76 ;  /* 0x0000004c4c4cd220 */ /* 0x008fe20000400000 */
[----:B------:R-:W-:Y:S01]  /*2fa0*/  FSETP.GEU.AND P5, PT, R88, -126, PT ;  /* 0xc2fc00005800780b */ /* 0x000fe20003fae000 */
[--C-:B------:R-:W-:Y:S01]  /*2fb0*/  FFMA R132, R39, UR10, -R6.reuse ;  /* 0x0000000a27847c23 */ /* 0x100fe20008000806 */
[----:B------:R-:W-:Y:S01]  /*2fc0*/  ULDC UR10, c[0x0][0x604] ;  /* 0x00018100000a7ab9 */ /* 0x000fe20000000800 */
[----:B------:R-:W-:Y:S01]  /*2fd0*/  ULDC UR11, c[0x0][0x604] ;  /* 0x00018100000b7ab9 */ /* 0x000fe20000000800 */
[--C-:B------:R-:W-:Y:S01]  /*2fe0*/  FFMA R42, R42, UR10, -R6.reuse ;  /* 0x0000000a2a2a7c23 */ /* 0x100fe20008000806 */
[----:B------:R-:W-:Y:S01]  /*2ff0*/  @!P1 FMUL R84, R84, 0.5 ;  /* 0x3f00000054549820 */ /* 0x000fe20000400000 */
[----:B------:R-:W3:Y:S01]  /*3000*/  MUFU.EX2 R73, R73 ;  /* 0x0000004900497308 */ /* 0x000ee20000000800 */
[----:B----4-:R-:W-:Y:S01]  /*3010*/  @!P3 FMUL R65, R65, R65 ;  /* 0x000000414141b220 */ /* 0x010fe20000400000 */
[----:B------:R-:W-:Y:S01]  /*3020*/  FSETP.GEU.AND P3, PT, R77, -126, PT ;  /* 0xc2fc00004d00780b */ /* 0x000fe20003f6e000 */
[----:B------:R-:W-:Y:S01]  /*3030*/  ULDC UR10, c[0x0][0x604] ;  /* 0x00018100000a7ab9 */ /* 0x000fe20000000800 */
[--C-:B------:R-:W-:Y:S01]  /*3040*/  FFMA R138, R138, UR18, -R6.reuse ;  /* 0x000000128a8a7c23 */ /* 0x100fe20008000806 */
[--C-:B------:R-:W-:Y:S01]  /*3050*/  FFMA R136, R43, UR10, -R6.reuse ;  /* 0x0000000a2b887c23 */ /* 0x100fe20008000806 */
[----:B------:R-:W-:Y:S01]  /*3060*/  ULDC UR10, c[0x0][0x604] ;  /* 0x00018100000a7ab9 */ /* 0x000fe20000000800 */
        /* <DEDUP_REMOVED lines=38> */
[--C-:B------:R-:W-:Y:S01]  /*32d0*/  FFMA R146, R146, UR14, -R6.reuse ;  /* 0x0000000e92927c23 */ /* 0x100fe20008000806 */
        /* <DEDUP_REMOVED lines=29> */
[----:B------:R-:W-:Y:S01]  /*34b0*/  FFMA R70, R70, UR10, -R6 ;  /* 0x0000000a46467c23 */ /* 0x000fe20008000806 */
[----:B------:R-:W-:-:S02]  /*34c0*/  ULDC UR10, c[0x0][0x604] ;  /* 0x00018100000a7ab9 */ /* 0x000fc40000000800 */
[--C-:B------:R-:W-:Y:S01]  /*34d0*/  FFMA R158, R71, UR10, -R6.reuse ;  /* 0x0000000a479e7c23 */ /* 0x100fe20008000806 */
[----:B------:R-:W-:Y:S01]  /*34e0*/  @!P6 FMUL R97, R97, 0.5 ;  /* 0x3f0000006161e820 */ /* 0x000fe20000400000 */
[----:B------:R-:W4:Y:S01]  /*34f0*/  MUFU.EX2 R89, R89 ;  /* 0x0000005900597308 */ /* 0x000f220000000800 */
[----:B--2---:R-:W-:Y:S01]  /*3500*/  @!P1 FMUL R96, R96, R96 ;  /* 0x0000006060609220 */ /* 0x004fe20000400000 */
[----:B------:R-:W-:Y:S01]  /*3510*/  FSETP.GEU.AND P1, PT, R108, -126, PT ;  /* 0xc2fc00006c00780b */ /* 0x000fe20003f2e000 */
[----:B------:R-:W-:Y:S02]  /*3520*/  ULDC UR10, c[0x0][0x604] ;  /* 0x00018100000a7ab9 */ /* 0x000fe40000000800 */
[--C-:B------:R-:W-:Y:S01]  /*3530*/  FFMA R74, R74, UR10, -R6.reuse ;  /* 0x0000000a4a4a7c23 */ /* 0x100fe20008000806 */
[----:B------:R-:W-:Y:S01]  /*3540*/  ULDC UR10, c[0x0][0x604] ;  /* 0x00018100000a7ab9 */ /* 0x000fe20000000800 */
[----:B------:R-:W-:Y:S01]  /*3550*/  @!P2 FMUL R104, R104, 0.5 ;  /* 0x3f0000006868a820 */ /* 0x000fe20000400000 */
[----:B------:R-:W2:Y:S01]  /*3560*/  MUFU.EX2 R93, R93 ;  /* 0x0000005d005d7308 */ /* 0x000ea20000000800 */
[----:B---3--:R-:W-:Y:S01]  /*3570*/  @!P5 FMUL R100, R100, R100 ;  /* 0x000000646464d220 */ /* 0x008fe20000400000 */
[----:B------:R-:W-:Y:S01]  /*3580*/  FSETP.GEU.AND P5, PT, R112, -126, PT ;  /* 0xc2fc00007000780b */ /* 0x000fe20003fae000 */
[----:B------:R-:W-:Y:S01]  /*3590*/  FFMA R160, R75, UR10, -R6 ;  /* 0x0000000a4ba07c23 */ /* 0x000fe20008000806 */
[----:B------:R-:W-:-:S02]  /*35a0*/  ULDC UR10, c[0x0][0x604] ;  /* 0x00018100000a7ab9 */ /* 0x000fc40000000800 */
[--C-:B------:R-:W-:Y:S01]  /*35b0*/  FFMA R78, R78, UR10, -R6.reuse ;  /* 0x0000000a4e4e7c23 */ /* 0x100fe20008000806 */
[----:B------:R-:W-:Y:S01]  /*35c0*/  @!P1 FMUL R108, R108, 0.5 ;  /* 0x3f0000006c6c9820 */ /* 0x000fe20000400000 */
[----:B------:R-:W3:Y:S01]  /*35d0*/  MUFU.EX2 R97, R97 ;  /* 0x0000006100617308 */ /* 0x000ee20000000800 */
[----:B----4-:R-:W-:Y:S01]  /*35e0*/  @!P3 FMUL R89, R89, R89 ;  /* 0x000000595959b220 */ /* 0x010fe20000400000 */
[----:B------:R-:W-:Y:S01]  /*35f0*/  FSETP.GEU.AND P3, PT, R101, -126, PT ;  /* 0xc2fc00006500780b */ /* 0x000fe20003f6e000 */
[----:B------:R-:W-:Y:S02]  /*3600*/  ULDC UR10, c[0x0][0x604] ;  /* 0x00018100000a7ab9 */ /* 0x000fe40000000800 */
[--C-:B------:R-:W-:Y:S01]  /*3610*/  FFMA R162, R79, UR10, -R6.reuse ;  /* 0x0000000a4fa27c23 */ /* 0x100fe20008000806 */
[----:B------:R-:W-:Y:S01]  /*3620*/  ULDC UR10, c[0x0][0x604] ;  /* 0x00018100000a7ab9 */ /* 0x000fe20000000800 */
[----:B------:R-:W-:Y:S01]  /*3630*/  @!P5 FMUL R112, R112, 0.5 ;  /* 0x3f0000007070d820 */ /* 0x000fe20000400000 */
[----:B------:R-:W4:Y:S01]  /*3640*/  MUFU.EX2 R104, R104 ;  /* 0x0000006800687308 */ /* 0x000f220000000800 */
[----:B--2---:R-:W-:Y:S01]  /*3650*/  @!P4 FMUL R93, R93, R93 ;  /* 0x0000005d5d5dc220 */ /* 0x004fe20000400000 */
[----:B------:R-:W-:Y:S01]  /*3660*/  FSETP.GEU.AND P4, PT, R105, -126, PT ;  /* 0xc2fc00006900780b */ /* 0x000fe20003f8e000 */
[----:B------:R-:W-:Y:S01]  /*3670*/  FFMA R82, R82, UR10, -R6 ;  /* 0x0000000a52527c23 */ /* 0x000fe20008000806 */
[----:B------:R-:W-:-:S02]  /*3680*/  ULDC UR10, c[0x0][0x604] ;  /* 0x00018100000a7ab9 */ /* 0x000fc40000000800 */
[--C-:B------:R-:W-:Y:S01]  /*3690*/  FFMA R164, R83, UR10, -R6.reuse ;  /* 0x0000000a53a47c23 */ /* 0x100fe20008000806 */
[----:B------:R-:W-:Y:S01]  /*36a0*/  @!P3 FMUL R101, R101, 0.5 ;  /* 0x3f0000006565b820 */ /* 0x000fe20000400000 */
[----:B------:R-:W2:Y:S01]  /*36b0*/  MUFU.EX2 R108, R108 ;  /* 0x0000006c006c7308 */ /* 0x000ea20000000800 */
[----:B---3--:R-:W-:Y:S01]  /*36c0*/  @!P6 FMUL R97, R97, R97 ;  /* 0x000000616161e220 */ /* 0x008fe20000400000 */
[----:B------:R-:W-:Y:S01]  /*36d0*/  FSETP.GEU.AND P6, PT, R109, -126, PT ;  /* 0xc2fc00006d00780b */ /* 0x000fe20003fce000 */
[----:B------:R-:W-:Y:S02]  /*36e0*/  ULDC UR10, c[0x0][0x604] ;  /* 0x00018100000a7ab9 */ /* 0x000fe40000000800 */
[--C-:B------:R-:W-:Y:S01]  /*36f0*/  FFMA R86, R86, UR10, -R6.reuse ;  /* 0x0000000a56567c23 */ /* 0x100fe20008000806 */
[----:B------:R-:W-:Y:S01]  /*3700*/  ULDC UR10, c[0x0][0x604] ;  /* 0x00018100000a7ab9 */ /* 0x000fe20000000800 */
[----:B------:R-:W-:Y:S01]  /*3710*/  @!P4 FMUL R105, R105, 0.5 ;  /* 0x3f0000006969c820 */ /* 0x000fe20000400000 */
[----:B------:R-:W3:Y:S01]  /*3720*/  MUFU.EX2 R112, R112 ;  /* 0x0000007000707308 */ /* 0x000ee20000000800 */
[----:B----4-:R-:W-:Y:S01]  /*3730*/  @!P2 FMUL R104, R104, R104 ;  /* 0x000000686868a220 */ /* 0x010fe20000400000 */
[----:B------:R-:W-:Y:S01]  /*3740*/  FSETP.GEU.AND P2, PT, R5, -126, PT ;  /* 0xc2fc00000500780b */ /* 0x000fe20003f4e000 */
[----:B------:R-:W-:Y:S01]  /*3750*/  FFMA R87, R87, UR10, -R6 ;  /* 0x0000000a57577c23 */ /* 0x000fe20008000806 */
[----:B------:R-:W-:Y:S01]  /*3760*/  ULDC UR10, c[0x0][0x604] ;  /* 0x00018100000a7ab9 */ /* 0x000fe20000000800 */
[----:B------:R-:W-:-:S02]  /*3770*/  FADD R135, R37, R104 ;  /* 0x0000006825877221 */ /* 0x000fc40000000000 */
[----:B------:R-:W-:Y:S01]  /*3780*/  @!P6 FMUL R109, R109, 0.5 ;  /* 0x3f0000006d6de820 */ /* 0x000fe20000400000 */
[----:B------:R-:W4:Y:S01]  /*3790*/  MUFU.EX2 R101, R101 ;  /* 0x0000006500657308 */ /* 0x000f220000000800 */
[----:B--2---:R-:W-:Y:S01]  /*37a0*/  @!P1 FMUL R108, R108, R108 ;  /* 0x0000006c6c6c9220 */ /* 0x004fe20000400000 */
[----:B------:R-:W-:-:S05]  /*37b0*/  FSETP.GEU.AND P1, PT, R120, -126, PT ;  /* 0xc2fc00007800780b */ /* 0x000fca0003f2e000 */
[----:B------:R-:W-:Y:S01]  /*37c0*/  @!P2 FMUL R5, R5, 0.5 ;  /* 0x3f0000000505a820 */ /* 0x000fe20000400000 */
[----:B------:R-:W2:Y:S01]  /*37d0*/  MUFU.EX2 R105, R105 ;  /* 0x0000006900697308 */ /* 0x000ea20000000800 */
[----:B---3--:R-:W-:Y:S01]  /*37e0*/  @!P5 FMUL R112, R112, R112 ;  /* 0x000000707070d220 */ /* 0x008fe20000400000 */
[----:B------:R-:W-:-:S05]  /*37f0*/  FSETP.GEU.AND P5, PT, R124, -126, PT ;  /* 0xc2fc00007c00780b */ /* 0x000fca0003fae000 */
[----:B------:R-:W-:Y:S01]  /*3800*/  @!P1 FMUL R120, R120, 0.5 ;  /* 0x3f00000078789820 */ /* 0x000fe20000400000 */
[----:B------:R-:W3:Y:S01]  /*3810*/  MUFU.EX2 R109, R109 ;  /* 0x0000006d006d7308 */ /* 0x000ee20000000800 */
[----:B----4-:R-:W-:Y:S01]  /*3820*/  @!P3 FMUL R101, R101, R101 ;  /* 0x000000656565b220 */ /* 0x010fe20000400000 */
[----:B------:R-:W-:-:S05]  /*3830*/  FSETP.GEU.AND P3, PT, R113, -126, PT ;  /* 0xc2fc00007100780b */ /* 0x000fca0003f6e000 */
[----:B------:R-:W-:Y:S01]  /*3840*/  @!P5 FMUL R124, R124, 0.5 ;  /* 0x3f0000007c7cd820 */ /* 0x000fe20000400000 */
[----:B------:R4:W5:Y:S01]  /*3850*/  MUFU.EX2 R116, R5 ;  /* 0x0000000500747308 */ /* 0x0009620000000800 */
[----:B--2---:R-:W-:Y:S01]  /*3860*/  @!P4 FMUL R105, R105, R105 ;  /* 0x000000696969c220 */ /* 0x004fe20000400000 */
[----:B------:R-:W-:-:S03]  /*3870*/  FSETP.GEU.AND P4, PT, R26, -126, PT ;  /* 0xc2fc00001a00780b */ /* 0x000fc60003f8e000 */
[----:B------:R-:W-:Y:S02]  /*3880*/  FADD R137, R20, R105 ;  /* 0x0000006914897221 */ /* 0x000fe40000000000 */
[----:B------:R-:W-:Y:S01]  /*3890*/  @!P3 FMUL R113, R113, 0.5 ;  /* 0x3f0000007171b820 */ /* 0x000fe20000400000 */
[----:B------:R-:W2:Y:S01]  /*38a0*/  MUFU.EX2 R120, R120 ;  /* 0x0000007800787308 */ /* 0x000ea20000000800 */
[----:B---3--:R-:W-:Y:S01]  /*38b0*/  @!P6 FMUL R109, R109, R109 ;  /* 0x0000006d6d6de220 */ /* 0x008fe20000400000 */
[----:B------:R-:W-:Y:S01]  /*38c0*/  FSETP.GEU.AND P6, PT, R30, -126, PT ;  /* 0xc2fc00001e00780b */ /* 0x000fe20003fce000 */
[--C-:B----4-:R-:W-:Y:S01]  /*38d0*/  FFMA R5, R90, UR10, -R6.reuse ;  /* 0x0000000a5a057c23 */ /* 0x110fe20008000806 */
[----:B------:R-:W-:Y:S02]  /*38e0*/  ULDC UR10, c[0x0][0x604] ;  /* 0x00018100000a7ab9 */ /* 0x000fe40000000800 */
[----:B------:R-:W-:Y:S01]  /*38f0*/  FFMA R91, R91, UR10, -R6 ;  /* 0x0000000a5b5b7c23 */ /* 0x000fe20008000806 */
[----:B------:R-:W-:Y:S01]  /*3900*/  @!P4 FMUL R26, R26, 0.5 ;  /* 0x3f0000001a1ac820 */ /* 0x000fe20000400000 */
[----:B------:R-:W3:Y:S01]  /*3910*/  MUFU.EX2 R124, R124 ;  /* 0x0000007c007c7308 */ /* 0x000ee20000000800 */
[----:B-----5:R-:W-:Y:S01]  /*3920*/  @!P2 FMUL R116, R116, R116 ;  /* 0x000000747474a220 */ /* 0x020fe20000400000 */
        /* <DEDUP_REMOVED lines=8> */
[----:B------:R-:W-:Y:S01]  /*39b0*/  FFMA R95, R95, UR10, -R6 ;  /* 0x0000000a5f5f7c23 */ /* 0x000fe20008000806 */
[----:B------:R-:W-:-:S03]  /*39c0*/  ULDC UR10, c[0x0][0x604] ;  /* 0x00018100000a7ab9 */ /* 0x000fc60000000800 */
[----:B------:R-:W-:Y:S01]  /*39d0*/  @!P2 FMUL R128, R128, 0.5 ;  /* 0x3f0000008080a820 */ /* 0x000fe20000400000 */
[----:B------:R2:W5:Y:S01]  /*39e0*/  MUFU.EX2 R27, R26 ;  /* 0x0000001a001b7308 */ /* 0x0005620000000800 */
[----:B---3--:R-:W-:Y:S01]  /*39f0*/  @!P5 FMUL R124, R124, R124 ;  /* 0x0000007c7c7cd220 */ /* 0x008fe20000400000 */
[----:B------:R-:W-:-:S05]  /*3a00*/  FSETP.GEU.AND P5, PT, R136, -126, PT ;  /* 0xc2fc00008800780b */ /* 0x000fca0003fae000 */
[----:B------:R-:W-:Y:S01]  /*3a10*/  @!P1 FMUL R132, R132, 0.5 ;  /* 0x3f00000084849820 */ /* 0x000fe20000400000 */
[----:B------:R3:W1:Y:S01]  /*3a20*/  MUFU.EX2 R31, R30 ;  /* 0x0000001e001f7308 */ /* 0x0006620000000800 */
[----:B----4-:R-:W-:Y:S01]  /*3a30*/  @!P3 FMUL R113, R113, R113 ;  /* 0x000000717171b220 */ /* 0x010fe20000400000 */
[----:B------:R-:W-:Y:S01]  /*3a40*/  FSETP.GEU.AND P3, PT, R34, -126, PT ;  /* 0xc2fc00002200780b */ /* 0x000fe20003f6e000 */
[--C-:B--2---:R-:W-:Y:S01]  /*3a50*/  FFMA R26, R98, UR10, -R6.reuse ;  /* 0x0000000a621a7c23 */ /* 0x104fe20008000806 */
[----:B------:R-:W-:Y:S02]  /*3a60*/  ULDC UR10, c[0x0][0x604] ;  /* 0x00018100000a7ab9 */ /* 0x000fe40000000800 */
[----:B------:R-:W-:Y:S01]  /*3a70*/  FFMA R99, R99, UR10, -R6 ;  /* 0x0000000a63637c23 */ /* 0x000fe20008000806 */
[----:B------:R-:W-:Y:S01]  /*3a80*/  @!P5 FMUL R136, R136, 0.5 ;  /* 0x3f0000008888d820 */ /* 0x000fe20000400000 */
[----:B------:R-:W2:Y:S01]  /*3a90*/  MUFU.EX2 R128, R128 ;  /* 0x0000008000807308 */ /* 0x000ea20000000800 */
[----:B-----5:R-:W-:Y:S01]  /*3aa0*/  @!P4 FMUL R27, R27, R27 ;  /* 0x0000001b1b1bc220 */ /* 0x020fe20000400000 */
[----:B------:R-:W-:Y:S01]  /*3ab0*/  FSETP.GEU.AND P4, PT, R38, -126, PT ;  /* 0xc2fc00002600780b */ /* 0x000fe20003f8e000 */
[----:B------:R-:W-:Y:S01]  /*3ac0*/  ULDC UR10, c[0x0][0x604] ;  /* 0x00018100000a7ab9 */ /* 0x000fe20000000800 */
[----:B---3--:R-:W-:Y:S01]  /*3ad0*/  FADD R30, R32, R69 ;  /* 0x00000045201e7221 */ /* 0x008fe20000000000 */
[----:B------:R-:W-:-:S02]  /*3ae0*/  F2FP.BF16.F32.PACK_AB R32, R15, R32 ;  /* 0x000000200f20723e */ /* 0x000fc400000010ff */
[----:B------:R-:W-:Y:S01]  /*3af0*/  @!P3 FMUL R34, R34, 0.5 ;  /* 0x3f0000002222b820 */ /* 0x000fe20000400000 */
[----:B------:R-:W3:Y:S01]  /*3b00*/  MUFU.EX2 R132, R132 ;  /* 0x0000008400847308 */ /* 0x000ee20000000800 */
[----:B-1----:R-:W-:Y:S01]  /*3b10*/  @!P6 FMUL R31, R31, R31 ;  /* 0x0000001f1f1fe220 */ /* 0x002fe20000400000 */
[----:B------:R-:W-:-:S05]  /*3b20*/  FSETP.GEU.AND P6, PT, R42, -126, PT ;  /* 0xc2fc00002a00780b */ /* 0x000fca0003fce000 */
[----:B------:R-:W-:Y:S01]  /*3b30*/  @!P4 FMUL R38, R38, 0.5 ;  /* 0x3f0000002626c820 */ /* 0x000fe20000400000 */
[----:B------:R-:W1:Y:S01]  /*3b40*/  MUFU.EX2 R136, R136 ;  /* 0x0000008800887308 */ /* 0x000e620000000800 */
[----:B--2---:R-:W-:Y:S01]  /*3b50*/  @!P2 FMUL R128, R128, R128 ;  /* 0x000000808080a220 */ /* 0x004fe20000400000 */
[----:B------:R-:W-:-:S05]  /*3b60*/  FSETP.GEU.AND P2, PT, R140, -126, PT ;  /* 0xc2fc00008c00780b */ /* 0x000fca0003f4e000 */
[----:B------:R-:W-:Y:S01]  /*3b70*/  @!P6 FMUL R42, R42, 0.5 ;  /* 0x3f0000002a2ae820 */ /* 0x000fe20000400000 */
[----:B------:R2:W4:Y:S01]  /*3b80*/  MUFU.EX2 R35, R34 ;  /* 0x0000002200237308 */ /* 0x0005220000000800 */
[----:B---3--:R-:W-:Y:S01]  /*3b90*/  @!P1 FMUL R132, R132, R132 ;  /* 0x0000008484849220 */ /* 0x008fe20000400000 */
[----:B------:R-:W-:-:S05]  /*3ba0*/  FSETP.GEU.AND P1, PT, R144, -126, PT ;  /* 0xc2fc00009000780b */ /* 0x000fca0003f2e000 */
[----:B------:R-:W-:Y:S01]  /*3bb0*/  @!P2 FMUL R140, R140, 0.5 ;  /* 0x3f0000008c8ca820 */ /* 0x000fe20000400000 */
[----:B------:R-:W3:Y:S01]  /*3bc0*/  MUFU.EX2 R39, R38 ;  /* 0x0000002600277308 */ /* 0x000ee20000000800 */
[----:B-1----:R-:W-:Y:S01]  /*3bd0*/  @!P5 FMUL R136, R136, R136 ;  /* 0x000000888888d220 */ /* 0x002fe20000400000 */
[----:B------:R-:W-:Y:S01]  /*3be0*/  FSETP.GEU.AND P5, PT, R148, -126, PT ;  /* 0xc2fc00009400780b */ /* 0x000fe20003fae000 */
[----:B--2---:R-:W-:-:S04]  /*3bf0*/  FADD R34, R10, R73 ;  /* 0x000000490a227221 */ /* 0x004fc80000000000 */
[----:B------:R-:W-:Y:S01]  /*3c00*/  @!P1 FMUL R144, R144, 0.5 ;  /* 0x3f00000090909820 */ /* 0x000fe20000400000 */
[----:B------:R-:W1:Y:S01]  /*3c10*/  MUFU.EX2 R43, R42 ;  /* 0x0000002a002b7308 */ /* 0x000e620000000800 */
[----:B----4-:R-:W-:Y:S01]  /*3c20*/  @!P3 FMUL R35, R35, R35 ;  /* 0x000000232323b220 */ /* 0x010fe20000400000 */
[----:B------:R-:W-:Y:S01]  /*3c30*/  FSETP.GEU.AND P3, PT, R46, -126, PT ;  /* 0xc2fc00002e00780b */ /* 0x000fe20003f6e000 */
[----:B------:R-:W-:Y:S01]  /*3c40*/  FADD R145, R34, R137 ;  /* 0x0000008922917221 */ /* 0x000fe20000000000 */
[----:B------:R-:W-:Y:S01]  /*3c50*/  FADD R34, R36, R77 ;  /* 0x0000004d24227221 */ /* 0x000fe20000000000 */
[----:B------:R-:W-:Y:S01]  /*3c60*/  FADD R137, R52, R109 ;  /* 0x0000006d34897221 */ /* 0x000fe20000000000 */
[----:B------:R-:W-:Y:S01]  /*3c70*/  F2FP.BF16.F32.PACK_AB R52, R45, R52 ;  /* 0x000000342d34723e */ /* 0x000fe200000010ff */
[----:B------:R-:W-:Y:S01]  /*3c80*/  @!P5 FMUL R148, R148, 0.5 ;  /* 0x3f0000009494d820 */ /* 0x000fe20000400000 */
[----:B------:R-:W2:Y:S01]  /*3c90*/  MUFU.EX2 R140, R140 ;  /* 0x0000008c008c7308 */ /* 0x000ea20000000800 */
[----:B---3--:R-:W-:Y:S01]  /*3ca0*/  @!P4 FMUL R39, R39, R39 ;  /* 0x000000272727c220 */ /* 0x008fe20000400000 */
[----:B------:R-:W-:Y:S01]  /*3cb0*/  FSETP.GEU.AND P4, PT, R50, -126, PT ;  /* 0xc2fc00003200780b */ /* 0x000fe20003f8e000 */
[----:B------:R-:W-:Y:S01]  /*3cc0*/  FADD R147, R34, R137 ;  /* 0x0000008922937221 */ /* 0x000fe20000000000 */
[----:B------:R-:W-:Y:S01]  /*3cd0*/  FADD R34, R21, R84 ;  /* 0x0000005415227221 */ /* 0x000fe20000000000 */
[----:B------:R-:W-:Y:S01]  /*3ce0*/  FADD R137, R49, R116 ;  /* 0x0000007431897221 */ /* 0x000fe20000000000 */
[----:B------:R-:W-:Y:S01]  /*3cf0*/  F2FP.BF16.F32.PACK_AB R36, R19, R36 ;  /* 0x000000241324723e */ /* 0x000fe200000010ff */
[----:B------:R-:W-:Y:S01]  /*3d00*/  @!P3 FMUL R46, R46, 0.5 ;  /* 0x3f0000002e2eb820 */ /* 0x000fe20000400000 */
[----:B------:R-:W3:Y:S01]  /*3d10*/  MUFU.EX2 R144, R144 ;  /* 0x0000009000907308 */ /* 0x000ee20000000800 */
[----:B-1----:R-:W-:Y:S01]  /*3d20*/  @!P6 FMUL R43, R43, R43 ;  /* 0x0000002b2b2be220 */ /* 0x002fe20000400000 */
[----:B------:R-:W-:Y:S01]  /*3d30*/  FSETP.GEU.AND P6, PT, R54, -126, PT ;  /* 0xc2fc00003600780b */ /* 0x000fe20003fce000 */
[----:B------:R-:W-:-:S04]  /*3d40*/  FADD R137, R34, R137 ;  /* 0x0000008922897221 */ /* 0x000fc80000000000 */
[----:B------:R-:W-:Y:S01]  /*3d50*/  @!P4 FMUL R50, R50, 0.5 ;  /* 0x3f0000003232c820 */ /* 0x000fe20000400000 */
[----:B------:R-:W1:Y:S01]  /*3d60*/  MUFU.EX2 R148, R148 ;  /* 0x0000009400947308 */ /* 0x000e620000000800 */
        /* <DEDUP_REMOVED lines=67> */
[----:B------:R3:W4:Y:S01]  /*41a0*/  MUFU.EX2 R90, R87 ;  /* 0x00000057005a7308 */ /* 0x0007220000000800 */
[----:B-1----:R-:W-:Y:S01]  /*41b0*/  @!P6 FMUL R79, R79, R79 ;  /* 0x0000004f4f4fe220 */ /* 0x002fe20000400000 */
[----:B------:R-:W-:-:S05]  /*41c0*/  FSETP.GEU.AND P6, PT, R5, -126, PT ;  /* 0xc2fc00000500780b */ /* 0x000fca0003fce000 */
[----:B------:R-:W-:Y:S01]  /*41d0*/  @!P4 FMUL R86, R86, 0.5 ;  /* 0x3f0000005656c820 */ /* 0x000fe20000400000 */
[----:B------:R-:W1:Y:S01]  /*41e0*/  MUFU.EX2 R83, R82 ;  /* 0x0000005200537308 */ /* 0x000e620000000800 */
[----:B--2---:R-:W-:Y:S01]  /*41f0*/  @!P2 FMUL R164, R164, R164 ;  /* 0x000000a4a4a4a220 */ /* 0x004fe20000400000 */
[----:B------:R-:W-:Y:S01]  /*4200*/  FSETP.GEU.AND P2, PT, R95, -126, PT ;  /* 0xc2fc00005f00780b */ /* 0x000fe20003f4e000 */
[----:B---3--:R-:W-:Y:S01]  /*4210*/  FADD R87, R40, R85 ;  /* 0x0000005528577221 */ /* 0x008fe20000000000 */
[----:B------:R-:W-:-:S03]  /*4220*/  F2FP.BF16.F32.PACK_AB R40, R23, R40 ;  /* 0x000000281728723e */ /* 0x000fc600000010ff */
[----:B------:R-:W-:Y:S01]  /*4230*/  @!P6 FMUL R5, R5, 0.5 ;  /* 0x3f0000000505e820 */ /* 0x000fe20000400000 */
[----:B------:R-:W2:Y:S01]  /*4240*/  MUFU.EX2 R117, R86 ;  /* 0x0000005600757308 */ /* 0x000ea20000000800 */
[----:B----4-:R-:W-:Y:S01]  /*4250*/  @!P1 FMUL R90, R90, R90 ;  /* 0x0000005a5a5a9220 */ /* 0x010fe20000400000 */
[----:B------:R-:W-:-:S05]  /*4260*/  FSETP.GEU.AND P1, PT, R99, -126, PT ;  /* 0xc2fc00006300780b */ /* 0x000fca0003f2e000 */
[----:B------:R-:W-:Y:S01]  /*4270*/  @!P2 FMUL R95, R95, 0.5 ;  /* 0x3f0000005f5fa820 */ /* 0x000fe20000400000 */
[----:B------:R-:W3:Y:S01]  /*4280*/  MUFU.EX2 R91, R91 ;  /* 0x0000005b005b7308 */ /* 0x000ee20000000800 */
[----:B-1----:R-:W-:Y:S01]  /*4290*/  @!P3 FMUL R83, R83, R83 ;  /* 0x000000535353b220 */ /* 0x002fe20000400000 */
[----:B------:R-:W-:-:S05]  /*42a0*/  FSETP.GEU.AND P3, PT, R14, -126, PT ;  /* 0xc2fc00000e00780b */ /* 0x000fca0003f6e000 */
[----:B------:R-:W-:Y:S01]  /*42b0*/  @!P1 FMUL R99, R99, 0.5 ;  /* 0x3f00000063639820 */ /* 0x000fe20000400000 */
[----:B------:R1:W4:Y:S01]  /*42c0*/  MUFU.EX2 R94, R5 ;  /* 0x00000005005e7308 */ /* 0x0003220000000800 */
[----:B--2---:R-:W-:Y:S01]  /*42d0*/  @!P4 FMUL R117, R117, R117 ;  /* 0x000000757575c220 */ /* 0x004fe20000400000 */
[----:B------:R-:W-:-:S05]  /*42e0*/  FSETP.GEU.AND P4, PT, R26, -126, PT ;  /* 0xc2fc00001a00780b */ /* 0x000fca0003f8e000 */
[----:B------:R-:W-:Y:S01]  /*42f0*/  @!P3 FMUL R14, R14, 0.5 ;  /* 0x3f0000000e0eb820 */ /* 0x000fe20000400000 */
[----:B------:R-:W2:Y:S01]  /*4300*/  MUFU.EX2 R95, R95 ;  /* 0x0000005f005f7308 */ /* 0x000ea20000000800 */
[--C-:B-1----:R-:W-:Y:S01]  /*4310*/  FFMA R5, R102, UR10, -R6.reuse ;  /* 0x0000000a66057c23 */ /* 0x102fe20008000806 */
[----:B------:R-:W-:Y:S01]  /*4320*/  ULDC UR10, c[0x0][0x604] ;  /* 0x00018100000a7ab9 */ /* 0x000fe20000000800 */
[----:B---3--:R-:W-:Y:S01]  /*4330*/  @!P5 FMUL R91, R91, R91 ;  /* 0x0000005b5b5bd220 */ /* 0x008fe20000400000 */
[----:B------:R-:W-:Y:S01]  /*4340*/  FFMA R103, R103, UR10, -R6 ;  /* 0x0000000a67677c23 */ /* 0x000fe20008000806 */
[----:B------:R-:W-:Y:S02]  /*4350*/  ULDC UR10, c[0x0][0x604] ;  /* 0x00018100000a7ab9 */ /* 0x000fe40000000800 */
[----:B------:R-:W-:Y:S01]  /*4360*/  @!P4 FMUL R26, R26, 0.5 ;  /* 0x3f0000001a1ac820 */ /* 0x000fe20000400000 */
[----:B------:R1:W3:Y:S01]  /*4370*/  MUFU.EX2 R98, R14 ;  /* 0x0000000e00627308 */ /* 0x0002e20000000800 */
[----:B------:R-:W-:Y:S01]  /*4380*/  FSETP.GEU.AND P5, PT, R103, -126, PT ;  /* 0xc2fc00006700780b */ /* 0x000fe20003fae000 */
[----:B----4-:R-:W-:Y:S01]  /*4390*/  @!P6 FMUL R94, R94, R94 ;  /* 0x0000005e5e5ee220 */ /* 0x010fe20000400000 */
[----:B------:R-:W-:-:S05]  /*43a0*/  FSETP.GEU.AND P6, PT, R5, -126, PT ;  /* 0xc2fc00000500780b */ /* 0x000fca0003fce000 */
[----:B------:R4:W5:Y:S01]  /*43b0*/  MUFU.EX2 R102, R26 ;  /* 0x0000001a00667308 */ /* 0x0009620000000800 */
[--C-:B-1----:R-:W-:Y:S01]  /*43c0*/  FFMA R14, R106, UR10, -R6.reuse ;  /* 0x0000000a6a0e7c23 */ /* 0x102fe20008000806 */
[----:B------:R-:W-:Y:S01]  /*43d0*/  ULDC UR10, c[0x0][0x604] ;  /* 0x00018100000a7ab9 */ /* 0x000fe20000000800 */
[----:B--2---:R-:W-:Y:S01]  /*43e0*/  @!P2 FMUL R95, R95, R95 ;  /* 0x0000005f5f5fa220 */ /* 0x004fe20000400000 */
[--C-:B------:R-:W-:Y:S01]  /*43f0*/  FFMA R107, R107, UR10, -R6.reuse ;  /* 0x0000000a6b6b7c23 */ /* 0x100fe20008000806 */
[----:B------:R-:W-:Y:S01]  /*4400*/  ULDC UR10, c[0x0][0x604] ;  /* 0x00018100000a7ab9 */ /* 0x000fe20000000800 */
[----:B------:R-:W-:Y:S02]  /*4410*/  @!P5 FMUL R103, R103, 0.5 ;  /* 0x3f0000006767d820 */ /* 0x000fe40000400000 */
[----:B------:R-:W1:Y:S01]  /*4420*/  MUFU.EX2 R99, R99 ;  /* 0x0000006300637308 */ /* 0x000e620000000800 */
[--C-:B----4-:R-:W-:Y:S01]  /*4430*/  FFMA R26, R110, UR10, -R6.reuse ;  /* 0x0000000a6e1a7c23 */ /* 0x110fe20008000806 */
[----:B------:R-:W-:Y:S01]  /*4440*/  @!P6 FMUL R5, R5, 0.5 ;  /* 0x3f0000000505e820 */ /* 0x000fe20000400000 */
[----:B------:R-:W-:Y:S01]  /*4450*/  ULDC UR10, c[0x0][0x604] ;  /* 0x00018100000a7ab9 */ /* 0x000fe20000000800 */
[----:B------:R-:W-:Y:S01]  /*4460*/  FSETP.GEU.AND P2, PT, R107, -126, PT ;  /* 0xc2fc00006b00780b */ /* 0x000fe20003f4e000 */
[----:B------:R-:W-:Y:S01]  /*4470*/  FFMA R111, R111, UR10, -R6 ;  /* 0x0000000a6f6f7c23 */ /* 0x000fe20008000806 */
[----:B------:R-:W-:Y:S01]  /*4480*/  ULDC UR10, c[0x0][0x604] ;  /* 0x00018100000a7ab9 */ /* 0x000fe20000000800 */
[----:B---3--:R-:W-:Y:S01]  /*4490*/  @!P3 FMUL R98, R98, R98 ;  /* 0x000000626262b220 */ /* 0x008fe20000400000 */
[----:B------:R-:W2:Y:S01]  /*44a0*/  MUFU.EX2 R103, R103 ;  /* 0x0000006700677308 */ /* 0x000ea20000000800 */
[----:B-----5:R-:W-:Y:S01]  /*44b0*/  @!P4 FMUL R102, R102, R102 ;  /* 0x000000666666c220 */ /* 0x020fe20000400000 */
[----:B------:R-:W-:-:S02]  /*44c0*/  FSETP.GEU.AND P4, PT, R26, -126, PT ;  /* 0xc2fc00001a00780b */ /* 0x000fc40003f8e000 */
[----:B------:R-:W-:-:S04]  /*44d0*/  FSETP.GEU.AND P3, PT, R14, -126, PT ;  /* 0xc2fc00000e00780b */ /* 0x000fc80003f6e000 */
[----:B------:R3:W4:Y:S01]  /*44e0*/  MUFU.EX2 R106, R5 ;  /* 0x00000005006a7308 */ /* 0x0007220000000800 */
[----:B-1----:R-:W-:Y:S01]  /*44f0*/  @!P1 FMUL R99, R99, R99 ;  /* 0x0000006363639220 */ /* 0x002fe20000400000 */
[----:B------:R-:W-:Y:S01]  /*4500*/  FSETP.GEU.AND P1, PT, R111, -126, PT ;  /* 0xc2fc00006f00780b */ /* 0x000fe20003f2e000 */
[----:B------:R-:W-:-:S04]  /*4510*/  @!P2 FMUL R107, R107, 0.5 ;  /* 0x3f0000006b6ba820 */ /* 0x000fc80000400000 */
[----:B------:R-:W-:Y:S01]  /*4520*/  @!P4 FMUL R26, R26, 0.5 ;  /* 0x3f0000001a1ac820 */ /* 0x000fe20000400000 */
[--C-:B---3--:R-:W-:Y:S01]  /*4530*/  FFMA R5, R114, UR10, -R6.reuse ;  /* 0x0000000a72057c23 */ /* 0x108fe20008000806 */
[----:B------:R-:W-:Y:S01]  /*4540*/  ULDC UR10, c[0x0][0x604] ;  /* 0x00018100000a7ab9 */ /* 0x000fe20000000800 */
[----:B--2---:R-:W-:Y:S01]  /*4550*/  @!P5 FMUL R103, R103, R103 ;  /* 0x000000676767d220 */ /* 0x004fe20000400000 */
[----:B------:R-:W-:Y:S01]  /*4560*/  FFMA R115, R115, UR10, -R6 ;  /* 0x0000000a73737c23 */ /* 0x000fe20008000806 */
[----:B------:R-:W-:Y:S01]  /*4570*/  @!P3 FMUL R14, R14, 0.5 ;  /* 0x3f0000000e0eb820 */ /* 0x000fe20000400000 */
[----:B------:R-:W1:Y:S02]  /*4580*/  MUFU.EX2 R107, R107 ;  /* 0x0000006b006b7308 */ /* 0x000e640000000800 */
[----:B------:R-:W-:Y:S01]  /*4590*/  @!P1 FMUL R111, R111, 0.5 ;  /* 0x3f0000006f6f9820 */ /* 0x000fe20000400000 */
[----:B------:R-:W-:Y:S01]  /*45a0*/  ULDC UR10, c[0x0][0x604] ;  /* 0x00018100000a7ab9 */ /* 0x000fe20000000800 */
[----:B------:R-:W-:Y:S01]  /*45b0*/  FSETP.GEU.AND P5, PT, R115, -126, PT ;  /* 0xc2fc00007300780b */ /* 0x000fe20003fae000 */
[----:B----4-:R-:W-:Y:S01]  /*45c0*/  @!P6 FMUL R106, R106, R106 ;  /* 0x0000006a6a6ae220 */ /* 0x010fe20000400000 */
[----:B------:R-:W-:-:S02]  /*45d0*/  FSETP.GEU.AND P6, PT, R5, -126, PT ;  /* 0xc2fc00000500780b */ /* 0x000fc40003fce000 */
[----:B------:R-:W2:Y:S09]  /*45e0*/  MUFU.EX2 R114, R26 ;  /* 0x0000001a00727308 */ /* 0x000eb20000000800 */
[----:B------:R-:W-:Y:S01]  /*45f0*/  @!P5 FMUL R115, R115, 0.5 ;  /* 0x3f0000007373d820 */ /* 0x000fe20000400000 */
[----:B------:R3:W-:Y:S01]  /*4600*/  MUFU.EX2 R110, R14 ;  /* 0x0000000e006e7308 */ /* 0x0007e20000000800 */
[----:B-1----:R-:W-:Y:S01]  /*4610*/  @!P2 FMUL R107, R107, R107 ;  /* 0x0000006b6b6ba220 */ /* 0x002fe20000400000 */
[----:B------:R-:W-:-:S06]  /*4620*/  @!P6 FMUL R5, R5, 0.5 ;  /* 0x3f0000000505e820 */ /* 0x000fcc0000400000 */
[----:B------:R-:W1:Y:S01]  /*4630*/  MUFU.EX2 R111, R111 ;  /* 0x0000006f006f7308 */ /* 0x000e620000000800 */
[--C-:B---3--:R-:W-:Y:S01]  /*4640*/  FFMA R14, R118, UR10, -R6.reuse ;  /* 0x0000000a760e7c23 */ /* 0x108fe20008000806 */
[----:B------:R-:W-:Y:S01]  /*4650*/  ULDC UR10, c[0x0][0x604] ;  /* 0x00018100000a7ab9 */ /* 0x000fe20000000800 */
[----:B--2---:R-:W-:Y:S01]  /*4660*/  @!P4 FMUL R114, R114, R114 ;  /* 0x000000727272c220 */ /* 0x004fe20000400000 */
[--C-:B------:R-:W-:Y:S01]  /*4670*/  FFMA R26, R122, UR10, -R6.reuse ;  /* 0x0000000a7a1a7c23 */ /* 0x100fe20008000806 */
[----:B------:R-:W-:Y:S02]  /*4680*/  ULDC UR10, c[0x0][0x604] ;  /* 0x00018100000a7ab9 */ /* 0x000fe40000000800 */
[--C-:B------:R-:W-:Y:S01]  /*4690*/  FFMA R123, R123, UR10, -R6.reuse ;  /* 0x0000000a7b7b7c23 */ /* 0x100fe20008000806 */
[----:B------:R-:W2:Y:S01]  /*46a0*/  MUFU.EX2 R115, R115 ;  /* 0x0000007300737308 */ /* 0x000ea20000000800 */
[----:B------:R-:W-:Y:S01]  /*46b0*/  ULDC UR10, c[0x0][0x604] ;  /* 0x00018100000a7ab9 */ /* 0x000fe20000000800 */
[----:B------:R-:W-:Y:S01]  /*46c0*/  FSETP.GEU.AND P2, PT, R26, -126, PT ;  /* 0xc2fc00001a00780b */ /* 0x000fe20003f4e000 */
[--C-:B------:R-:W-:Y:S01]  /*46d0*/  FFMA R166, R126, UR10, -R6.reuse ;  /* 0x0000000a7ea67c23 */ /* 0x100fe20008000806 */
[----:B------:R-:W-:Y:S01]  /*46e0*/  ULDC UR10, c[0x0][0x604] ;  /* 0x00018100000a7ab9 */ /* 0x000fe20000000800 */
[----:B------:R-:W-:Y:S01]  /*46f0*/  FSETP.GEU.AND P4, PT, R123, -126, PT ;  /* 0xc2fc00007b00780b */ /* 0x000fe20003f8e000 */
[--C-:B------:R-:W-:Y:S01]  /*4700*/  FFMA R121, R119, UR10, -R6.reuse ;  /* 0x0000000a77797c23 */ /* 0x100fe20008000806 */
[----:B------:R-:W-:Y:S01]  /*4710*/  ULDC UR10, c[0x0][0x604] ;  /* 0x00018100000a7ab9 */ /* 0x000fe20000000800 */
[----:B------:R3:W4:Y:S01]  /*4720*/  MUFU.EX2 R118, R5 ;  /* 0x0000000500767308 */ /* 0x0007220000000800 */
[--C-:B------:R-:W-:Y:S01]  /*4730*/  FFMA R127, R127, UR10, -R6.reuse ;  /* 0x0000000a7f7f7c23 */ /* 0x100fe20008000806 */
[----:B-1----:R-:W-:Y:S01]  /*4740*/  @!P1 FMUL R111, R111, R111 ;  /* 0x0000006f6f6f9220 */ /* 0x002fe20000400000 */
[----:B------:R-:W-:Y:S01]  /*4750*/  FSETP.GEU.AND P1, PT, R166, -126, PT ;  /* 0xc2fc0000a600780b */ /* 0x000fe20003f2e000 */
[----:B------:R-:W-:Y:S01]  /*4760*/  ULDC UR10, c[0x0][0x604] ;  /* 0x00018100000a7ab9 */ /* 0x000fe20000000800 */
[----:B------:R-:W-:Y:S01]  /*4770*/  @!P3 FMUL R110, R110, R110 ;  /* 0x0000006e6e6eb220 */ /* 0x000fe20000400000 */
[----:B------:R-:W-:Y:S01]  /*4780*/  FSETP.GEU.AND P3, PT, R14, -126, PT ;  /* 0xc2fc00000e00780b */ /* 0x000fe20003f6e000 */
[----:B------:R-:W-:Y:S01]  /*4790*/  @!P2 FMUL R26, R26, 0.5 ;  /* 0x3f0000001a1aa820 */ /* 0x000fe20000400000 */
[----:B--2---:R-:W-:Y:S01]  /*47a0*/  @!P5 FMUL R115, R115, R115 ;  /* 0x000000737373d220 */ /* 0x004fe20000400000 */
[----:B------:R-:W-:Y:S01]  /*47b0*/  FSETP.GEU.AND P5, PT, R127, -126, PT ;  /* 0xc2fc00007f00780b */ /* 0x000fe20003fae000 */
[----:B------:R-:W-:Y:S01]  /*47c0*/  @!P4 FMUL R123, R123, 0.5 ;  /* 0x3f0000007b7bc820 */ /* 0x000fe20000400000 */
[----:B------:R1:W2:Y:S01]  /*47d0*/  MUFU.EX2 R126, R26 ;  /* 0x0000001a007e7308 */ /* 0x0002a20000000800 */
[----:B---3--:R-:W-:Y:S01]  /*47e0*/  FFMA R5, R134, UR10, -R6 ;  /* 0x0000000a86057c23 */ /* 0x008fe20008000806 */
[----:B------:R-:W-:-:S03]  /*47f0*/  FADD R34, R43, R110 ;  /* 0x0000006e2b227221 */ /* 0x000fc60000000000 */
[----:B------:R-:W-:Y:S01]  /*4800*/  @!P1 FMUL R166, R166, 0.5 ;  /* 0x3f000000a6a69820 */ /* 0x000fe20000400000 */
[----:B----4-:R-:W-:Y:S01]  /*4810*/  @!P6 FMUL R118, R118, R118 ;  /* 0x000000767676e220 */ /* 0x010fe20000400000 */
[----:B------:R-:W-:Y:S01]  /*4820*/  FSETP.GEU.AND P6, PT, R121, -126, PT ;  /* 0xc2fc00007900780b */ /* 0x000fe20003fce000 */
[----:B------:R-:W-:Y:S01]  /*4830*/  @!P3 FMUL R14, R14, 0.5 ;  /* 0x3f0000000e0eb820 */ /* 0x000fe20000400000 */
[----:B------:R-:W3:Y:S01]  /*4840*/  MUFU.EX2 R119, R123 ;  /* 0x0000007b00777308 */ /* 0x000ee20000000800 */
[----:B-1----:R-:W-:Y:S01]  /*4850*/  FADD R26, R24, R53 ;  /* 0x00000035181a7221 */ /* 0x002fe20000000000 */
[----:B------:R-:W-:Y:S01]  /*4860*/  F2FP.BF16.F32.PACK_AB R24, R7, R24 ;  /* 0x000000180718723e */ /* 0x000fe200000010ff */
[----:B------:R-:W-:Y:S02]  /*4870*/  @!P5 FMUL R127, R127, 0.5 ;  /* 0x3f0000007f7fd820 */ /* 0x000fe40000400000 */
[----:B------:R-:W-:Y:S01]  /*4880*/  FADD R38, R26, R87 ;  /* 0x000000571a267221 */ /* 0x000fe20000000000 */
[----:B------:R-:W-:Y:S01]  /*4890*/  FADD R26, R7, R56 ;  /* 0x00000038071a7221 */ /* 0x000fe20000000000 */
[----:B------:R-:W-:Y:S01]  /*48a0*/  FADD R87, R23, R88 ;  /* 0x0000005817577221 */ /* 0x000fe20000000000 */
[----:B------:R-:W1:Y:S01]  /*48b0*/  MUFU.EX2 R166, R166 ;  /* 0x000000a600a67308 */ /* 0x000e620000000800 */
[----:B--2---:R-:W-:Y:S01]  /*48c0*/  @!P2 FMUL R126, R126, R126 ;  /* 0x0000007e7e7ea220 */ /* 0x004fe20000400000 */
[----:B------:R-:W-:Y:S01]  /*48d0*/  FSETP.GEU.AND P2, PT, R130, -126, PT ;  /* 0xc2fc00008200780b */ /* 0x000fe20003f4e000 */
[----:B------:R-:W-:Y:S01]  /*48e0*/  FADD R42, R26, R87 ;  /* 0x000000571a2a7221 */ /* 0x000fe20000000000 */
[----:B------:R-:W-:Y:S01]  /*48f0*/  FADD R26, R4, R57 ;  /* 0x00000039041a7221 */ /* 0x000fe20000000000 */
[----:B------:R-:W-:Y:S01]  /*4900*/  FADD R87, R16, R89 ;  /* 0x0000005910577221 */ /* 0x000fe20000000000 */
[----:B------:R-:W-:Y:S01]  /*4910*/  @!P6 FMUL R121, R121, 0.5 ;  /* 0x3f0000007979e820 */ /* 0x000fe20000400000 */
[----:B------:R-:W-:Y:S01]  /*4920*/  F2FP.BF16.F32.PACK_AB R56, R56, R53 ;  /* 0x000000353838723e */ /* 0x000fe200000010ff */
[----:B------:R2:W4:Y:S01]  /*4930*/  MUFU.EX2 R123, R127 ;  /* 0x0000007f007b7308 */ /* 0x0005220000000800 */
[----:B---3--:R-:W-:Y:S01]  /*4940*/  @!P4 FMUL R119, R119, R119 ;  /* 0x000000777777c220 */ /* 0x008fe20000400000 */
[----:B------:R-:W-:Y:S01]  /*4950*/  FSETP.GEU.AND P4, PT, R125, -126, PT ;  /* 0xc2fc00007d00780b */ /* 0x000fe20003f8e000 */
[----:B------:R-:W-:Y:S01]  /*4960*/  FADD R46, R26, R87 ;  /* 0x000000571a2e7221 */ /* 0x000fe20000000000 */
[----:B------:R-:W-:Y:S01]  /*4970*/  FADD R26, R9, R60 ;  /* 0x0000003c091a7221 */ /* 0x000fe20000000000 */
[----:B------:R-:W-:Y:S01]  /*4980*/  FADD R87, R25, R92 ;  /* 0x0000005c19577221 */ /* 0x000fe20000000000 */
[----:B------:R-:W-:Y:S01]  /*4990*/  FADD R66, R152, R119 ;  /* 0x0000007798427221 */ /* 0x000fe20000000000 */
[----:B------:R-:W-:Y:S01]  /*49a0*/  @!P2 FMUL R130, R130, 0.5 ;  /* 0x3f0000008282a820 */ /* 0x000fe20000400000 */
[----:B------:R3:W-:Y:S01]  /*49b0*/  MUFU.EX2 R122, R14 ;  /* 0x0000000e007a7308 */ /* 0x0007e20000000800 */
[----:B-1----:R-:W-:Y:S01]  /*49c0*/  @!P1 FMUL R166, R166, R166 ;  /* 0x000000a6a6a69220 */ /* 0x002fe20000400000 */
[----:B------:R-:W-:Y:S01]  /*49d0*/  FSETP.GEU.AND P1, PT, R138, -126, PT ;  /* 0xc2fc00008a00780b */ /* 0x000fe20003f2e000 */
[----:B--2---:R-:W-:Y:S01]  /*49e0*/  FADD R127, R48, R101 ;  /* 0x00000065307f7221 */ /* 0x004fe20000000000 */
[----:B------:R-:W-:Y:S01]  /*49f0*/  FADD R50, R26, R87 ;  /* 0x000000571a327221 */ /* 0x000fe20000000000 */
[----:B------:R-:W-:Y:S01]  /*4a00*/  FADD R26, R28, R61 ;  /* 0x0000003d1c1a7221 */ /* 0x000fe20000000000 */
[----:B------:R-:W-:Y:S01]  /*4a10*/  FADD R87, R44, R93 ;  /* 0x0000005d2c577221 */ /* 0x000fe20000000000 */
[----:B------:R-:W-:Y:S01]  /*4a20*/  @!P4 FMUL R125, R125, 0.5 ;  /* 0x3f0000007d7dc820 */ /* 0x000fe20000400000 */
[----:B------:R-:W1:Y:S01]  /*4a30*/  MUFU.EX2 R130, R130 ;  /* 0x0000008200827308 */ /* 0x000e620000000800 */
[----:B----4-:R-:W-:Y:S01]  /*4a40*/  @!P5 FMUL R123, R123, R123 ;  /* 0x0000007b7b7bd220 */ /* 0x010fe20000400000 */
[----:B------:R-:W-:Y:S01]  /*4a50*/  FSETP.GEU.AND P5, PT, R139, -126, PT ;  /* 0xc2fc00008b00780b */ /* 0x000fe20003fae000 */
[----:B------:R-:W-:Y:S01]  /*4a60*/  FADD R141, R30, R127 ;  /* 0x0000007f1e8d7221 */ /* 0x000fe20000000000 */
[----:B------:R-:W-:Y:S01]  /*4a70*/  FADD R30, R15, R72 ;  /* 0x000000480f1e7221 */ /* 0x000fe20000000000 */
[----:B------:R-:W-:Y:S01]  /*4a80*/  FADD R54, R26, R87 ;  /* 0x000000571a367221 */ /* 0x000fe20000000000 */
[----:B------:R-:W-:Y:S01]  /*4a90*/  FADD R26, R8, R65 ;  /* 0x00000041081a7221 */ /* 0x000fe20000000000 */
[----:B------:R-:W-:Y:S01]  /*4aa0*/  @!P1 FMUL R138, R138, 0.5 ;  /* 0x3f0000008a8a9820 */ /* 0x000fe20000400000 */
[----:B------:R-:W2:Y:S01]  /*4ab0*/  MUFU.EX2 R125, R125 ;  /* 0x0000007d007d7308 */ /* 0x000ea20000000800 */
[----:B------:R-:W-:Y:S01]  /*4ac0*/  FADD R143, R30, R135 ;  /* 0x000000871e8f7221 */ /* 0x000fe20000000000 */
[----:B------:R-:W-:Y:S01]  /*4ad0*/  FADD R30, R17, R76 ;  /* 0x0000004c111e7221 */ /* 0x000fe20000000000 */
[----:B------:R-:W-:Y:S01]  /*4ae0*/  FADD R135, R41, R108 ;  /* 0x0000006c29877221 */ /* 0x000fe20000000000 */
[----:B------:R-:W-:Y:S01]  /*4af0*/  FADD R87, R18, R97 ;  /* 0x0000006112577221 */ /* 0x000fe20000000000 */
[--C-:B---3--:R-:W-:Y:S01]  /*4b00*/  FFMA R14, R150, UR26, -R6.reuse ;  /* 0x0000001a960e7c23 */ /* 0x108fe20008000806 */
[----:B------:R-:W-:Y:S01]  /*4b10*/  FFMA R6, R151, UR18, -R6 ;  /* 0x0000001297067c23 */ /* 0x000fe20008000806 */
[----:B------:R-:W-:Y:S01]  /*4b20*/  @!P5 FMUL R139, R139, 0.5 ;  /* 0x3f0000008b8bd820 */ /* 0x000fe20000400000 */
[----:B------:R-:W3:Y:S01]  /*4b30*/  MUFU.EX2 R134, R138 ;  /* 0x0000008a00867308 */ /* 0x000ee20000000800 */
[----:B-1----:R-:W-:Y:S01]  /*4b40*/  @!P2 FMUL R130, R130, R130 ;  /* 0x000000828282a220 */ /* 0x002fe20000400000 */
[----:B------:R-:W-:Y:S01]  /*4b50*/  FSETP.GEU.AND P2, PT, R142, -126, PT ;  /* 0xc2fc00008e00780b */ /* 0x000fe20003f4e000 */
[----:B------:R-:W-:Y:S01]  /*4b60*/  FADD R62, R26, R87 ;  /* 0x000000571a3e7221 */ /* 0x000fe20000000000 */
[----:B------:R-:W-:Y:S01]  /*4b70*/  FADD R26, R13, R68 ;  /* 0x000000440d1a7221 */ /* 0x000fe20000000000 */
[----:B------:R-:W-:Y:S01]  /*4b80*/  FADD R87, R33, R100 ;  /* 0x0000006421577221 */ /* 0x000fe20000000000 */
[----:B------:R-:W-:Y:S01]  /*4b90*/  FADD R70, R67, R130 ;  /* 0x0000008243467221 */ /* 0x000fe20000000000 */
[----:B------:R-:W-:Y:S01]  /*4ba0*/  @!P3 FMUL R122, R122, R122 ;  /* 0x0000007a7a7ab220 */ /* 0x000fe20000400000 */
[----:B------:R1:W4:Y:S01]  /*4bb0*/  MUFU.EX2 R127, R139 ;  /* 0x0000008b007f7308 */ /* 0x0003220000000800 */
[----:B--2---:R-:W-:Y:S01]  /*4bc0*/  @!P4 FMUL R125, R125, R125 ;  /* 0x0000007d7d7dc220 */ /* 0x004fe20000400000 */
[----:B------:R-:W-:Y:S01]  /*4bd0*/  FSETP.GEU.AND P4, PT, R129, -126, PT ;  /* 0xc2fc00008100780b */ /* 0x000fe20003f8e000 */
[----:B------:R-:W-:Y:S01]  /*4be0*/  FADD R26, R26, R87 ;  /* 0x000000571a1a7221 */ /* 0x000fe20000000000 */
[----:B------:R-:W-:Y:S01]  /*4bf0*/  FADD R87, R59, R126 ;  /* 0x0000007e3b577221 */ /* 0x000fe20000000000 */
[----:B------:R-:W-:Y:S01]  /*4c00*/  FADD R42, R42, R143 ;  /* 0x0000008f2a2a7221 */ /* 0x000fe20000000000 */
[----:B------:R-:W-:Y:S01]  /*4c10*/  FADD R38, R38, R141 ;  /* 0x0000008d26267221 */ /* 0x000fe20000000000 */
[----:B------:R-:W-:Y:S01]  /*4c20*/  @!P2 FMUL R142, R142, 0.5 ;  /* 0x3f0000008e8ea820 */ /* 0x000fe20000400000 */
[----:B------:R-:W2:Y:S01]  /*4c30*/  MUFU.EX2 R121, R121 ;  /* 0x0000007900797308 */ /* 0x000ea20000000800 */
[----:B---3--:R-:W-:Y:S01]  /*4c40*/  @!P1 FMUL R134, R134, R134 ;  /* 0x0000008686869220 */ /* 0x008fe20000400000 */
[----:B------:R-:W-:Y:S01]  /*4c50*/  FSETP.GEU.AND P1, PT, R146, -126, PT ;  /* 0xc2fc00009200780b */ /* 0x000fe20003f2e000 */
[----:B-1----:R-:W-:Y:S01]  /*4c60*/  FADD R139, R30, R135 ;  /* 0x000000871e8b7221 */ /* 0x002fe20000000000 */
        /* <DEDUP_REMOVED lines=12> */
[----:B------:R-:W3:Y:S01]  /*4d30*/  MUFU.EX2 R129, R129 ;  /* 0x0000008100817308 */ /* 0x000ee20000000800 */
[----:B------:R-:W-:Y:S01]  /*4d40*/  FADD R149, R30, R135 ;  /* 0x000000871e957221 */ /* 0x000fe20000000000 */
[----:B------:R-:W-:Y:S01]  /*4d50*/  FADD R30, R12, R81 ;  /* 0x000000510c1e7221 */ /* 0x000fe20000000000 */
[----:B------:R-:W-:Y:S01]  /*4d60*/  FADD R135, R22, R113 ;  /* 0x0000007116877221 */ /* 0x000fe20000000000 */
[----:B------:R-:W-:Y:S01]  /*4d70*/  FADD R34, R136, R107 ;  /* 0x0000006b88227221 */ /* 0x000fe20000000000 */
[----:B------:R-:W-:Y:S01]  /*4d80*/  FADD R151, R160, R127 ;  /* 0x0000007fa0977221 */ /* 0x000fe20000000000 */
[----:B--2---:R-:W-:Y:S01]  /*4d90*/  @!P6 FMUL R121, R121, R121 ;  /* 0x000000797979e220 */ /* 0x004fe20000400000 */
[----:B------:R-:W-:Y:S01]  /*4da0*/  @!P5 FMUL R131, R131, 0.5 ;  /* 0x3f0000008383d820 */ /* 0x000fe20000400000 */
[----:B------:R-:W2:Y:S01]  /*4db0*/  MUFU.EX2 R142, R146 ;  /* 0x00000092008e7308 */ /* 0x000ea20000000800 */
[----:B-1----:R-:W-:Y:S01]  /*4dc0*/  @!P2 FMUL R138, R138, R138 ;  /* 0x0000008a8a8aa220 */ /* 0x002fe20000400000 */
[----:B------:R-:W-:Y:S01]  /*4dd0*/  FSETP.GEU.AND P2, PT, R5, -126, PT ;  /* 0xc2fc00000500780b */ /* 0x000fe20003f4e000 */
[----:B------:R-:W-:Y:S01]  /*4de0*/  FADD R135, R30, R135 ;  /* 0x000000871e877221 */ /* 0x000fe20000000000 */
[----:B------:R-:W-:Y:S01]  /*4df0*/  FADD R30, R27, R94 ;  /* 0x0000005e1b1e7221 */ /* 0x000fe20000000000 */
[----:B------:R-:W-:Y:S01]  /*4e00*/  FADD R159, R34, R151 ;  /* 0x00000097229f7221 */ /* 0x000fe20000000000 */
[----:B------:R-:W-:Y:S01]  /*4e10*/  FADD R34, R140, R111 ;  /* 0x0000006f8c227221 */ /* 0x000fe20000000000 */
[----:B------:R-:W-:Y:S01]  /*4e20*/  FADD R50, R50, R139 ;  /* 0x0000008b32327221 */ /* 0x000fe20000000000 */
[----:B------:R-:W1:Y:S01]  /*4e30*/  MUFU.EX2 R131, R131 ;  /* 0x0000008300837308 */ /* 0x000e620000000800 */
[----:B---3--:R-:W-:Y:S01]  /*4e40*/  @!P4 FMUL R129, R129, R129 ;  /* 0x000000818181c220 */ /* 0x008fe20000400000 */
[----:B------:R-:W-:Y:S01]  /*4e50*/  FSETP.GEU.AND P4, PT, R133, -126, PT ;  /* 0xc2fc00008500780b */ /* 0x000fe20003f8e000 */
[----:B------:R-:W-:Y:S01]  /*4e60*/  FADD R74, R30, R87 ;  /* 0x000000571e4a7221 */ /* 0x000fe20000000000 */
[----:B------:R-:W-:Y:S01]  /*4e70*/  FADD R30, R31, R98 ;  /* 0x000000621f1e7221 */ /* 0x000fe20000000000 */
[----:B------:R-:W-:Y:S01]  /*4e80*/  FADD R87, R63, R166 ;  /* 0x000000a63f577221 */ /* 0x000fe20000000000 */
[----:B------:R-:W-:Y:S01]  /*4e90*/  FADD R151, R162, R129 ;  /* 0x00000081a2977221 */ /* 0x000fe20000000000 */
[----:B------:R-:W-:Y:S01]  /*4ea0*/  @!P2 FMUL R5, R5, 0.5 ;  /* 0x3f0000000505a820 */ /* 0x000fe20000400000 */
[----:B------:R-:W-:Y:S01]  /*4eb0*/  FADD R149, R58, R149 ;  /* 0x000000953a957221 */ /* 0x000fe20000000000 */
[----:B--2---:R-:W-:Y:S01]  /*4ec0*/  @!P1 FMUL R142, R142, R142 ;  /* 0x0000008e8e8e9220 */ /* 0x004fe20000400000 */
[----:B------:R-:W-:Y:S01]  /*4ed0*/  FSETP.GEU.AND P1, PT, R14, -126, PT ;  /* 0xc2fc00000e00780b */ /* 0x000fe20003f2e000 */
[----:B------:R-:W-:Y:S01]  /*4ee0*/  FADD R82, R30, R87 ;  /* 0x000000571e527221 */ /* 0x000fe20000000000 */
[----:B------:R-:W-:Y:S01]  /*4ef0*/  FADD R87, R79, R138 ;  /* 0x0000008a4f577221 */ /* 0x000fe20000000000 */
[----:B------:R-:W-:Y:S01]  /*4f00*/  FADD R30, R47, R114 ;  /* 0x000000722f1e7221 */ /* 0x000fe20000000000 */
[----:B------:R2:W3:Y:S01]  /*4f10*/  MUFU.EX2 R146, R5 ;  /* 0x0000000500927308 */ /* 0x0004e20000000800 */
[----:B------:R-:W-:Y:S01]  /*4f20*/  @!P4 FMUL R133, R133, 0.5 ;  /* 0x3f0000008585c820 */ /* 0x000fe20000400000 */
[----:B------:R-:W-:Y:S01]  /*4f30*/  FADD R163, R34, R151 ;  /* 0x0000009722a37221 */ /* 0x000fe20000000000 */
[----:B-1----:R-:W-:Y:S01]  /*4f40*/  @!P5 FMUL R131, R131, R131 ;  /* 0x000000838383d220 */ /* 0x002fe20000400000 */
[----:B------:R-:W-:Y:S01]  /*4f50*/  FSETP.GEU.AND P5, PT, R6, -126, PT ;  /* 0xc2fc00000600780b */ /* 0x000fe20003fae000 */
[----:B------:R-:W-:Y:S01]  /*4f60*/  FADD R161, R30, R87 ;  /* 0x000000571ea17221 */ /* 0x000fe20000000000 */
[----:B------:R-:W-:Y:S01]  /*4f70*/  FADD R34, R51, R118 ;  /* 0x0000007633227221 */ /* 0x000fe20000000000 */
[----:B------:R-:W-:Y:S01]  /*4f80*/  FADD R153, R83, R142 ;  /* 0x0000008e53997221 */ /* 0x000fe20000000000 */
[----:B------:R-:W1:Y:S01]  /*4f90*/  MUFU.EX2 R133, R133 ;  /* 0x0000008500857308 */ /* 0x000e620000000800 */
[----:B------:R-:W-:Y:S01]  /*4fa0*/  @!P1 FMUL R14, R14, 0.5 ;  /* 0x3f0000000e0e9820 */ /* 0x000fe20000400000 */
[----:B--2---:R-:W-:Y:S01]  /*4fb0*/  FADD R5, R120, R91 ;  /* 0x0000005b78057221 */ /* 0x004fe20000000000 */
[----:B------:R-:W-:Y:S01]  /*4fc0*/  FADD R30, R128, R99 ;  /* 0x00000063801e7221 */ /* 0x000fe20000000000 */
[----:B------:R-:W-:Y:S01]  /*4fd0*/  FADD R151, R156, R125 ;  /* 0x0000007d9c977221 */ /* 0x000fe20000000000 */
[----:B------:R-:W-:Y:S01]  /*4fe0*/  FADD R155, R164, R131 ;  /* 0x00000083a49b7221 */ /* 0x000fe20000000000 */
[----:B------:R-:W-:Y:S01]  /*4ff0*/  FADD R78, R5, R66 ;  /* 0x00000042054e7221 */ /* 0x000fe20000000000 */
[----:B------:R-:W-:Y:S01]  /*5000*/  FADD R5, R124, R95 ;  /* 0x0000005f7c057221 */ /* 0x000fe20000000000 */
[----:B------:R-:W2:Y:S01]  /*5010*/  MUFU.EX2 R14, R14 ;  /* 0x0000000e000e7308 */ /* 0x000ea20000000800 */
[----:B------:R-:W-:Y:S01]  /*5020*/  @!P5 FMUL R6, R6, 0.5 ;  /* 0x3f0000000606d820 */ /* 0x000fe20000400000 */
[----:B------:R-:W-:Y:S01]  /*5030*/  FADD R66, R154, R123 ;  /* 0x0000007b9a427221 */ /* 0x000fe20000000000 */
[----:B---3--:R-:W-:Y:S01]  /*5040*/  @!P2 FMUL R146, R146, R146 ;  /* 0x000000929292a220 */ /* 0x008fe20000400000 */
[----:B------:R-:W-:Y:S01]  /*5050*/  FADD R165, R34, R153 ;  /* 0x0000009922a57221 */ /* 0x000fe20000000000 */
[----:B------:R-:W-:Y:S01]  /*5060*/  FADD R150, R30, R151 ;  /* 0x000000971e967221 */ /* 0x000fe20000000000 */
[----:B------:R-:W-:Y:S01]  /*5070*/  FADD R86, R5, R66 ;  /* 0x0000004205567221 */ /* 0x000fe20000000000 */
[----:B------:R-:W-:Y:S01]  /*5080*/  FADD R5, R35, R102 ;  /* 0x0000006623057221 */ /* 0x000fe20000000000 */
[----:B------:R3:W4:Y:S01]  /*5090*/  MUFU.EX2 R87, R6 ;  /* 0x0000000600577308 */ /* 0x0007220000000800 */
[----:B------:R-:W-:Y:S01]  /*50a0*/  FADD R66, R144, R115 ;  /* 0x0000007390427221 */ /* 0x000fe20000000000 */
[----:B-1----:R-:W-:Y:S01]  /*50b0*/  @!P4 FMUL R133, R133, R133 ;  /* 0x000000858585c220 */ /* 0x002fe20000400000 */
[----:B------:R-:W-:Y:S01]  /*50c0*/  FADD R70, R5, R70 ;  /* 0x0000004605467221 */ /* 0x000fe20000000000 */
[----:B------:R-:W-:Y:S01]  /*50d0*/  FADD R5, R39, R106 ;  /* 0x0000006a27057221 */ /* 0x000fe20000000000 */
[----:B------:R-:W-:Y:S01]  /*50e0*/  FADD R167, R66, R155 ;  /* 0x0000009b42a77221 */ /* 0x000fe20000000000 */
[----:B------:R-:W-:Y:S01]  /*50f0*/  FADD R66, R71, R146 ;  /* 0x0000009247427221 */ /* 0x000fe20000000000 */
[----:B------:R-:W-:Y:S01]  /*5100*/  FADD R30, R55, R122 ;  /* 0x0000007a371e7221 */ /* 0x000fe20000000000 */
[----:B------:R-:W-:Y:S01]  /*5110*/  FADD R151, R158, R133 ;  /* 0x000000859e977221 */ /* 0x000fe20000000000 */
[----:B--2---:R-:W-:Y:S01]  /*5120*/  @!P1 FMUL R14, R14, R14 ;  /* 0x0000000e0e0e9220 */ /* 0x004fe20000400000 */
[----:B---3--:R-:W-:Y:S01]  /*5130*/  FADD R6, R132, R103 ;  /* 0x0000006784067221 */ /* 0x008fe20000000000 */
[----:B------:R-:W-:Y:S01]  /*5140*/  FADD R34, R148, R121 ;  /* 0x0000007994227221 */ /* 0x000fe20000000000 */
[----:B------:R-:W-:Y:S01]  /*5150*/  FADD R5, R5, R66 ;  /* 0x0000004205057221 */ /* 0x000fe20000000000 */
[----:B------:R-:W-:Y:S01]  /*5160*/  FADD R153, R117, R14 ;  /* 0x0000000e75997221 */ /* 0x000fe20000000000 */
[----:B------:R-:W-:Y:S01]  /*5170*/  FADD R6, R6, R151 ;  /* 0x0000009706067221 */ /* 0x000fe20000000000 */
[----:B------:R-:W-:Y:S01]  /*5180*/  FADD R137, R26, R137 ;  /* 0x000000891a897221 */ /* 0x000fe20000000000 */
[----:B------:R-:W-:Y:S01]  /*5190*/  FADD R46, R46, R145 ;  /* 0x000000912e2e7221 */ /* 0x000fe20000000000 */
[----:B----4-:R-:W-:Y:S01]  /*51a0*/  @!P5 FMUL R87, R87, R87 ;  /* 0x000000575757d220 */ /* 0x010fe20000400000 */
[----:B------:R-:W-:Y:S01]  /*51b0*/  FADD R30, R30, R153 ;  /* 0x000000991e1e7221 */ /* 0x000fe20000000000 */
        /* <DEDUP_REMOVED lines=20> */
[----:B------:R-:W-:Y:S01]  /*5300*/  MOV R6, UR7 ;  /* 0x0000000700067c02 */ /* 0x000fe20008000f00 */
[----:B------:R-:W-:Y:S01]  /*5310*/  FADD R137, R42, R137 ;  /* 0x000000892a897221 */ /* 0x000fe20000000000 */
[----:B------:R-:W-:Y:S01]  /*5320*/  FADD R38, R38, R135 ;  /* 0x0000008726267221 */ /* 0x000fe20000000000 */
[----:B------:R-:W-:Y:S01]  /*5330*/  FADD R78, R78, R155 ;  /* 0x0000009b4e4e7221 */ /* 0x000fe20000000000 */
[----:B------:R-:W-:Y:S01]  /*5340*/  FADD R5, R74, R5 ;  /* 0x000000054a057221 */ /* 0x000fe20000000000 */
[----:B------:R-:W-:Y:S01]  /*5350*/  F2FP.BF16.F32.PACK_AB R42, R25, R16 ;  /* 0x00000010192a723e */ /* 0x000fe200000010ff */
[----:B------:R1:W-:Y:S01]  /*5360*/  SYNCS.ARRIVE.TRANS64.A1T0 RZ, [R6+UR38], RZ ;  /* 0x000000ff06ff79a7 */ /* 0x0003e20008100026 */
[----:B------:R-:W-:Y:S01]  /*5370*/  F2FP.BF16.F32.PACK_AB R44, R29, R44 ;  /* 0x0000002c1d2c723e */ /* 0x000fe200000010ff */
[----:B------:R-:W-:Y:S01]  /*5380*/  FADD R5, R5, R78 ;  /* 0x0000004e05057221 */ /* 0x000fe20000000000 */
[----:B------:R-:W-:-:S02]  /*5390*/  F2FP.BF16.F32.PACK_AB R58, R60, R57 ;  /* 0x000000393c3a723e */ /* 0x000fc400000010ff */
[----:B------:R-:W-:Y:S02]  /*53a0*/  F2FP.BF16.F32.PACK_AB R25, R120, R27 ;  /* 0x0000001b7819723e */ /* 0x000fe400000010ff */
[----:B------:R-:W-:Y:S01]  /*53b0*/  F2FP.BF16.F32.PACK_AB R46, R33, R18 ;  /* 0x00000012212e723e */ /* 0x000fe200000010ff */
[----:B-1----:R-:W-:Y:S01]  /*53c0*/  FADD R6, R38, R137 ;  /* 0x0000008926067221 */ /* 0x002fe20000000000 */
[----:B------:R-:W-:Y:S02]  /*53d0*/  F2FP.BF16.F32.PACK_AB R48, R37, R48 ;  /* 0x000000302530723e */ /* 0x000fe400000010ff */
[----:B------:R-:W-:Y:S02]  /*53e0*/  F2FP.BF16.F32.PACK_AB R60, R64, R61 ;  /* 0x0000003d403c723e */ /* 0x000fe400000010ff */
[----:B------:R-:W-:Y:S02]  /*53f0*/  F2FP.BF16.F32.PACK_AB R27, R124, R31 ;  /* 0x0000001f7c1b723e */ /* 0x000fe400000010ff */
[----:B------:R-:W-:-:S02]  /*5400*/  F2FP.BF16.F32.PACK_AB R29, R128, R35 ;  /* 0x00000023801d723e */ /* 0x000fc400000010ff */
[----:B------:R-:W-:Y:S02]  /*5410*/  F2FP.BF16.F32.PACK_AB R50, R41, R20 ;  /* 0x000000142932723e */ /* 0x000fe400000010ff */
[----:B------:R-:W-:Y:S02]  /*5420*/  F2FP.BF16.F32.PACK_AB R54, R49, R22 ;  /* 0x000000163136723e */ /* 0x000fe400000010ff */
        /* <DEDUP_REMOVED lines=45> */
[----:B------:R-:W-:Y:S01]  /*5700*/  F2FP.BF16.F32.PACK_AB R85, R131, R142 ;  /* 0x0000008e8355723e */ /* 0x000fe200000010ff */
[----:B------:R-:W-:Y:S06]  /*5710*/  @!P0 BRA `(.L_x_19) ;  /* 0x0000000000048947 */ /* 0x000fec0003800000 */
[----:B------:R-:W-:Y:S01]  /*5720*/  BPT.TRAP 0x1 ;  /* 0x000000040000795c */ /* 0x000fe20000300000 */
.L_x_19:
[----:B------:R-:W1:Y:S02]  /*5730*/  SYNCS.PHASECHK.TRANS64.TRYWAIT P1, [UR36+0x4d008], R3 ;  /* 0x04d00803ff0075a7 */ /* 0x000e640008020164 */
[----:B-1----:R-:W-:Y:S05]  /*5740*/  @!P1 BRA `(.L_x_20) ;  /* 0x000000cc00149947 */ /* 0x002fea0003800000 */
.L_x_102:
[----:B------:R-:W-:Y:S01]  /*5750*/  UIADD3 UR10, UR5, 0xe00, URZ ;  /* 0x00000e00050a7890 */ /* 0x000fe2000fffe03f */
[----:B------:R-:W-:Y:S01]  /*5760*/  WARPGROUP.ARRIVE ;  /* 0x00000000000079c5 */ /* 0x000fe20000000000 */
[----:B------:R-:W-:Y:S01]  /*5770*/  UMOV UR11, 0xc0000010 ;  /* 0xc0000010000b7882 */ /* 0x000fe20000000000 */
[----:B------:R-:W-:Y:S01]  /*5780*/  UIADD3 UR14, UR5, 0x1000, URZ ;  /* 0x00001000050e7890 */ /* 0x000fe2000fffe03f */
[----:B------:R-:W-:Y:S01]  /*5790*/  F2FP.BF16.F32.PACK_AB R87, R87, R14 ;  /* 0x0000000e5757723e */ /* 0x000fe200000010ff */
[----:B------:R-:W-:Y:S01]  /*57a0*/  UMOV UR15, 0xc0000010 ;  /* 0xc0000010000f7882 */ /* 0x000fe20000000000 */
[----:B------:R-:W-:Y:S01]  /*57b0*/  UIADD3 UR18, UR5, 0x1200, URZ ;  /* 0x0000120005127890 */ /* 0x000fe2000fffe03f */
[----:B------:R-:W-:Y:S02]  /*57c0*/  UMOV UR19, 0xc0000010 ;  /* 0xc000001000137882 */ /* 0x000fe40000000000 */
[----:B------:R-:W-:Y:S01]  /*57d0*/  HGMMA.64x16x16.F32.BF16 R200, R24, gdesc[UR8].tnspB, RZ, !UPT, gsb0 ;  /* 0x4020000818c87df0 */ /* 0x000fe2000c0018ff */
[----:B------:R-:W-:Y:S01]  /*57e0*/  UIADD3 UR22, UR5, 0x1400, URZ ;  /* 0x0000140005167890 */ /* 0x000fe2000fffe03f */
[----:B------:R-:W-:Y:S01]  /*57f0*/  UMOV UR23, 0xc0000010 ;  /* 0xc000001000177882 */ /* 0x000fe20000000000 */
[----:B------:R-:W-:Y:S01]  /*5800*/  UIADD3 UR10, UR5, 0x1600, URZ ;  /* 0x00001600050a7890 */ /* 0x000fe2000fffe03f */
[----:B------:R-:W-:Y:S01]  /*5810*/  UMOV UR11, 0xc0000010 ;  /* 0xc0000010000b7882 */ /* 0x000fe20000000000 */
[----:B------:R-:W-:-:S02]  /*5820*/  WARPGROUP.DEPBAR.LE gsb0, 0x0 ;  /* 0x00008000000079c5 */ /* 0x000fc40000010000 */
[----:B------:R-:W-:-:S06]  /*5830*/  WARPGROUP.ARRIVE ;  /* 0x00000000000079c5 */ /* 0x000fcc0000000000 */
[----:B------:R-:W-:Y:S01]  /*5840*/  HGMMA.64x16x16.F32.BF16 R192, R24, gdesc[UR12].tnspB, RZ, !UPT, gsb0 ;  /* 0x4020000c18c07df0 */ /* 0x000fe2000c0018ff */
[----:B------:R-:W-:Y:S01]  /*5850*/  UIADD3 UR14, UR5, 0x1800, URZ ;  /* 0x00001800050e7890 */ /* 0x000fe2000fffe03f */
[----:B------:R-:W-:Y:S01]  /*5860*/  UMOV UR15, 0xc0000010 ;  /* 0xc0000010000f7882 */ /* 0x000fe20000000000 */
[----:B------:R-:W-:Y:S02]  /*5870*/  WARPGROUP.DEPBAR.LE gsb0, 0x0 ;  /* 0x00008000000079c5 */ /* 0x000fe40000010000 */
        /* <DEDUP_REMOVED lines=26> */
[----:B------:R-:W-:Y:S01]  /*5a20*/  HGMMA.64x16x16.F32.BF16 R200, R28, gdesc[UR8].tnspB, R200, gsb0 ;  /* 0x402000081cc87df0 */ /* 0x000fe200080018c8 */
        /* <DEDUP_REMOVED lines=504> */
[----:B------:R-:W-:Y:S03]  /*79b0*/  HGMMA.64x16x16.F32.BF16 R176, R84, gdesc[UR20].tnspB, R176, gsb0 ;  /* 0x4020001454b07df0 */ /* 0x000fe600080018b0 */
        /* <DEDUP_REMOVED lines=10> */
[----:B------:R-:W-:Y:S05]  /*7a60*/  @!P0 BRA `(.L_x_21) ;  /* 0x0000000000048947 */ /* 0x000fea0003800000 */
[----:B------:R-:W-:Y:S01]  /*7a70*/  BPT.TRAP 0x1 ;  /* 0x000000040000795c */ /* 0x000fe20000300000 */
.L_x_21:
[----:B------:R-:W-:Y:S02]  /*7a80*/  UISETP.GT.U32.AND UP0, UPT, UR4, 0x1, UPT ;  /* 0x000000010400788c */ /* 0x000fe4000bf04070 */
[----:B------:R-:W-:-:S04]  /*7a90*/  UIADD3 UR7, UR36, 0x4d028, URZ ;  /* 0x0004d02824077890 */ /* 0x000fc8000fffe03f */
[----:B------:R-:W-:Y:S01]  /*7aa0*/  PLOP3.LUT P1, PT, PT, PT, UP0, 0x80, 0x0 ;  /* 0x000000000000781c */ /* 0x000fe20003f2f008 */
[----:B------:R-:W-:-:S09]  /*7ab0*/  UPRMT UR7, URZ, 0x654, UR7 ;  /* 0x000006543f077896 */ /* 0x000fd20008000007 */
[----:B------:R-:W-:Y:S03]  /*7ac0*/  SYNCS.ARRIVE.TRANS64.RED.A1T0 RZ, [UR7], RZ ;  /* 0x000000ffffff79a7 */ /* 0x000fe60008100407 */
[----:B------:R-:W-:Y:S05]  /*7ad0*/  @P1 BRA `(.L_x_22) ;  /* 0x0000000000041947 */ /* 0x000fea0003800000 */
[----:B------:R-:W-:Y:S01]  /*7ae0*/  BPT.TRAP 0x1 ;  /* 0x000000040000795c */ /* 0x000fe20000300000 */
.L_x_22:
[----:B-1----:R-:W1:Y:S02]  /*7af0*/  LDC R3, c[0x0][0x28c] ;  /* 0x0000a300ff037b82 */ /* 0x002e640000000800 */
[----:B-1----:R-:W-:-:S13]  /*7b00*/  ISETP.GE.AND P2, PT, R3, 0x101, PT ;  /* 0x000001010300780c */ /* 0x002fda0003f46270 */
[----:B------:R-:W-:Y:S05]  /*7b10*/  @!P2 BRA `(.L_x_23) ;  /* 0x0000006800a8a947 */ /* 0x000fea0003800000 */
[----:B------:R-:W-:Y:S01]  /*7b20*/  IADD3 R3, R3, 0xff, RZ ;  /* 0x000000ff03037810 */ /* 0x000fe20007ffe0ff */
[----:B------:R-:W-:Y:S01]  /*7b30*/  UMOV UR7, 0x2 ;  /* 0x0000000200077882 */ /* 0x000fe20000000000 */
[----:B------:R-:W-:Y:S01]  /*7b40*/  MOV R8, R0 ;  /* 0x0000000000087202 */ /* 0x000fe20000000f00 */
[----:B------:R-:W-:Y:S01]  /*7b50*/  UMOV UR4, 0x1 ;  /* 0x0000000100047882 */ /* 0x000fe20000000000 */
[----:B------:R-:W-:Y:S01]  /*7b60*/  SHF.R.S32.HI R4, RZ, 0x1f, R3 ;  /* 0x0000001fff047819 */ /* 0x000fe20000011403 */
[----:B------:R-:W-:Y:S01]  /*7b70*/  ULDC UR38, c[0x0][0x604] ;  /* 0x0001810000267ab9 */ /* 0x000fe20000000800 */
[----:B------:R-:W-:Y:S02]  /*7b80*/  MOV R9, R2 ;  /* 0x0000000200097202 */ /* 0x000fe40000000f00 */
[----:B------:R-:W-:Y:S02]  /*7b90*/  LEA.HI R4, R4, R3, RZ, 0x8 ;  /* 0x0000000304047211 */ /* 0x000fe400078f40ff */
[----:B------:R-:W-:-:S02]  /*7ba0*/  MOV R3, RZ ;  /* 0x000000ff00037202 */ /* 0x000fc40000000f00 */
[----:B------:R-:W-:-:S07]  /*7bb0*/  SHF.R.S32.HI R4, RZ, 0x8, R4 ;  /* 0x00000008ff047819 */ /* 0x000fce0000011404 */
.L_x_34:
[----:B------:R-:W-:-:S13]  /*7bc0*/  PLOP3.LUT P3, PT, PT, PT, UP1, 0x80, 0x0 ;  /* 0x000000000000781c */ /* 0x000fda0003f6f018 */
[----:B------:R-:W-:Y:S05]  /*7bd0*/  @!P3 BRA `(.L_x_24) ;  /* 0x000000000004b947 */ /* 0x000fea0003800000 */
[----:B------:R-:W-:Y:S01]  /*7be0*/  BPT.TRAP 0x1 ;  /* 0x000000040000795c */ /* 0x000fe20000300000 */
.L_x_24:
[----:B------:R-:W-:Y:S01]  /*7bf0*/  ULEA UR10, UR7, UR36, 0x3 ;  /* 0x00000024070a7291 */ /* 0x000fe2000f8e183f */
[----:B------:R-:W-:-:S08]  /*7c00*/  SHF.L.U32 R0, R3, 0x1f, RZ ;  /* 0x0000001f03007819 */ /* 0x000fd000000006ff */
[----:B------:R-:W1:Y:S02]  /*7c10*/  SYNCS.PHASECHK.TRANS64.TRYWAIT P2, [UR10+0x4d000], R0 ;  /* 0x04d00000ff0075a7 */ /* 0x000e64000804014a */
[----:B-1----:R-:W-:Y:S05]  /*7c20*/  @!P2 BRA `(.L_x_25) ;  /* 0x000000a400f4a947 */ /* 0x002fea0003800000 */
.L_x_103:
[----:B------:R-:W-:Y:S01]  /*7c30*/  UIMAD UR10, UR7, 0xe00, UR6 ;  /* 0x00000e00070a78a4 */ /* 0x000fe2000f8e0206 */
[----:B------:R-:W-:Y:S01]  /*7c40*/  WARPGROUP.ARRIVE ;  /* 0x00000000000079c5 */ /* 0x000fe20000000000 */
[----:B------:R-:W-:Y:S01]  /*7c50*/  UMOV UR11, 0xc0000010 ;  /* 0xc0000010000b7882 */ /* 0x000fe20000000000 */
[----:B------:R-:W-:Y:S01]  /*7c60*/  UMOV UR15, 0xc0000010 ;  /* 0xc0000010000f7882 */ /* 0x000fe20000000000 */
[----:B------:R-:W-:Y:S02]  /*7c70*/  UIADD3 UR14, UR10, 0x200, URZ ;  /* 0x000002000a0e7890 */ /* 0x000fe4000fffe03f */
[----:B------:R-:W-:Y:S01]  /*7c80*/  UIADD3 UR18, UR10, 0x400, URZ ;  /* 0x000004000a127890 */ /* 0x000fe2000fffe03f */
[----:B------:R-:W-:Y:S02]  /*7c90*/  UMOV UR19, 0xc0000010 ;  /* 0xc000001000137882 */ /* 0x000fe40000000000 */
[----:B------:R-:W-:Y:S01]  /*7ca0*/  HGMMA.64x256x16.F32.BF16 R24, gdesc[UR8], RZ, !UPT, gsb0 ;  /* 0x03e00000081879f0 */ /* 0x000fe2000c0018ff */
[----:B------:R-:W-:Y:S01]  /*7cb0*/  UIADD3 UR22, UR10, 0x600, URZ ;  /* 0x000006000a167890 */ /* 0x000fe2000fffe03f */
[----:B------:R-:W-:Y:S01]  /*7cc0*/  UMOV UR23, 0xc0000010 ;  /* 0xc000001000177882 */ /* 0x000fe20000000000 */
[----:B------:R-:W-:Y:S01]  /*7cd0*/  UIADD3 UR26, UR10, 0x800, URZ ;  /* 0x000008000a1a7890 */ /* 0x000fe2000fffe03f */
[----:B------:R-:W-:Y:S01]  /*7ce0*/  UMOV UR27, 0xc0000010 ;  /* 0xc0000010001b7882 */ /* 0x000fe20000000000 */
[----:B------:R-:W-:Y:S01]  /*7cf0*/  UIADD3 UR30, UR10, 0xa00, URZ ;  /* 0x00000a000a1e7890 */ /* 0x000fe2000fffe03f */
[----:B------:R-:W-:Y:S01]  /*7d00*/  UMOV UR31, 0xc0000010 ;  /* 0xc0000010001f7882 */ /* 0x000fe20000000000 */
[----:B------:R-:W-:Y:S01]  /*7d10*/  UIADD3 UR34, UR10, 0xc00, URZ ;  /* 0x00000c000a227890 */ /* 0x000fe2000fffe03f */
[----:B------:R-:W-:Y:S01]  /*7d20*/  UMOV UR35, 0xc0000010 ;  /* 0xc000001000237882 */ /* 0x000fe20000000000 */
[----:B------:R-:W-:-:S04]  /*7d30*/  UIADD3 UR7, UR7, 0x1, URZ ;  /* 0x0000000107077890 */ /* 0x000fc8000fffe03f */
[----:B------:R-:W-:-:S04]  /*7d40*/  UISETP.NE.AND UP0, UPT, UR7, 0x5, UPT ;  /* 0x000000050700788c */ /* 0x000fc8000bf05270 */
[----:B------:R-:W-:Y:S02]  /*7d50*/  USEL UR10, URZ, 0x1, UP0 ;  /* 0x000000013f0a7887 */ /* 0x000fe40008000000 */
[----:B------:R-:W-:-:S04]  /*7d60*/  USEL UR7, UR7, URZ, UP0 ;  /* 0x0000003f07077287 */ /* 0x000fc80008000000 */
[----:B------:R-:W-:Y:S01]  /*7d70*/  LOP3.LUT R3, R3, UR10, RZ, 0x3c, !PT ;  /* 0x0000000a03037c12 */ /* 0x000fe2000f8e3cff */
[----:B------:R-:W-:Y:S02]  /*7d80*/  WARPGROUP.DEPBAR.LE gsb0, 0x0 ;  /* 0x00008000000079c5 */ /* 0x000fe40000010000 */
[----:B------:R-:W-:-:S06]  /*7d90*/  WARPGROUP.ARRIVE ;  /* 0x00000000000079c5 */ /* 0x000fcc0000000000 */
[----:B------:R-:W-:Y:S03]  /*7da0*/  HGMMA.64x256x16.F32.BF16 R24, gdesc[UR12], R24, gsb0 ;  /* 0x03e000000c1879f0 */ /* 0x000fe60008001818 */
        /* <DEDUP_REMOVED lines=21> */
[----:B------:R-:W-:Y:S05]  /*7f00*/  @!P3 BRA `(.L_x_26) ;  /* 0x000000000004b947 */ /* 0x000fea0003800000 */
[----:B------:R-:W-:Y:S01]  /*7f10*/  BPT.TRAP 0x1 ;  /* 0x000000040000795c */ /* 0x000fe20000300000 */
.L_x_26:
[----:B-1----:R-:W-:Y:S01]  /*7f20*/  FMNMX R0, R24, R8, !PT ;  /* 0x0000000818007209 */ /* 0x002fe20007800000 */
[----:B------:R-:W-:-:S03]  /*7f30*/  ULEA UR10, UR7, UR36, 0x3 ;  /* 0x00000024070a7291 */ /* 0x000fc6000f8e183f */
        /* <DEDUP_REMOVED lines=62> */
[----:B------:R-:W-:-:S05]  /*8320*/  FMNMX R2, R149, R0, !PT ;  /* 0x0000000095027209 */ /* 0x000fca0007800000 */
[----:B------:R-:W1:Y:S02]  /*8330*/  SHFL.BFLY PT, R7, R2, 0x1, 0x1f ;  /* 0x0c201f0002077f89 */ /* 0x000e6400000e0000 */
[----:B-1----:R-:W-:Y:S02]  /*8340*/  FMNMX R11, R2, R7, !PT ;  /* 0x00000007020b7209 */ /* 0x002fe40007800000 */
[----:B------:R-:W-:-:S03]  /*8350*/  FMNMX R2, R26, R9, !PT ;  /* 0x000000091a027209 */ /* 0x000fc60007800000 */
[----:B------:R-:W1:Y:S02]  /*8360*/  SHFL.BFLY PT, R0, R11, 0x2, 0x1f ;  /* 0x0c401f000b007f89 */ /* 0x000e6400000e0000 */
[----:B-1----:R-:W-:-:S04]  /*8370*/  FMNMX R0, R11, R0, !PT ;  /* 0x000000000b007209 */ /* 0x002fc80007800000 */
[----:B------:R-:W-:-:S04]  /*8380*/  FSETP.NEU.AND P2, PT, R0, -INF , PT ;  /* 0xff8000000000780b */ /* 0x000fc80003f4d000 */
[----:B------:R-:W-:-:S05]  /*8390*/  FSEL R7, R0, RZ, P2 ;  /* 0x000000ff00077208 */ /* 0x000fca0001000000 */
[----:B------:R-:W-:-:S04]  /*83a0*/  FMUL R10, R7, UR38 ;  /* 0x00000026070a7c20 */ /* 0x000fc80008400000 */
[--C-:B------:R-:W-:Y:S01]  /*83b0*/  FFMA R12, R25, UR38, -R10.reuse ;  /* 0x00000026190c7c23 */ /* 0x100fe2000800080a */
[--C-:B------:R-:W-:Y:S01]  /*83c0*/  FFMA R13, R28, UR38, -R10.reuse ;  /* 0x000000261c0d7c23 */ /* 0x100fe2000800080a */
[--C-:B------:R-:W-:Y:S01]  /*83d0*/  FFMA R14, R29, UR38, -R10.reuse ;  /* 0x000000261d0e7c23 */ /* 0x100fe2000800080a */
[--C-:B------:R-:W-:Y:S01]  /*83e0*/  FFMA R17, R36, UR38, -R10.reuse ;  /* 0x0000002624117c23 */ /* 0x100fe2000800080a */
[--C-:B------:R-:W-:Y:S01]  /*83f0*/  FFMA R15, R32, UR38, -R10.reuse ;  /* 0x00000026200f7c23 */ /* 0x100fe2000800080a */
[----:B------:R-:W-:Y:S01]  /*8400*/  FSETP.GEU.AND P2, PT, R12, -126, PT ;  /* 0xc2fc00000c00780b */ /* 0x000fe20003f4e000 */
        /* <DEDUP_REMOVED lines=9> */
[--C-:B------:R-:W-:Y:S01]  /*84a0*/  FFMA R16, R33, UR38, -R10.reuse ;  /* 0x0000002621107c23 */ /* 0x100fe2000800080a */
[--C-:B------:R-:W-:Y:S01]  /*84b0*/  FFMA R23, R48, UR38, -R10.reuse ;  /* 0x0000002630177c23 */ /* 0x100fe2000800080a */
[--C-:B------:R-:W-:Y:S01]  /*84c0*/  FFMA R29, R56, UR38, -R10.reuse ;  /* 0x00000026381d7c23 */ /* 0x100fe2000800080a */
[----:B------:R-:W-:Y:S01]  /*84d0*/  @!P2 FMUL R12, R12, 0.5 ;  /* 0x3f0000000c0ca820 */ /* 0x000fe20000400000 */
[--C-:B------:R-:W-:Y:S01]  /*84e0*/  FFMA R25, R52, UR38, -R10.reuse ;  /* 0x0000002634197c23 */ /* 0x100fe2000800080a */
[----:B------:R-:W-:Y:S01]  /*84f0*/  @!P6 FMUL R13, R13, 0.5 ;  /* 0x3f0000000d0de820 */ /* 0x000fe20000400000 */
[--C-:B------:R-:W-:Y:S01]  /*8500*/  FFMA R21, R44, UR38, -R10.reuse ;  /* 0x000000262c157c23 */ /* 0x100fe2000800080a */
[----:B------:R-:W-:Y:S01]  /*8510*/  @!P5 FMUL R14, R14, 0.5 ;  /* 0x3f0000000e0ed820 */ /* 0x000fe20000400000 */
[--C-:B------:R-:W-:Y:S01]  /*8520*/  FFMA R32, R57, UR38, -R10.reuse ;  /* 0x0000002639207c23 */ /* 0x100fe2000800080a */
[----:B------:R-:W1:Y:S01]  /*8530*/  MUFU.EX2 R12, R12 ;  /* 0x0000000c000c7308 */ /* 0x000e620000000800 */
[----:B------:R-:W-:Y:S01]  /*8540*/  @!P4 FMUL R15, R15, 0.5 ;  /* 0x3f0000000f0fc820 */ /* 0x000fe20000400000 */
[----:B------:R-:W-:Y:S01]  /*8550*/  @!P3 FMUL R24, R24, 0.5 ;  /* 0x3f0000001818b820 */ /* 0x000fe20000400000 */
[--C-:B------:R-:W-:Y:S01]  /*8560*/  FFMA R33, R60, UR38, -R10.reuse ;  /* 0x000000263c217c23 */ /* 0x100fe2000800080a */
[----:B------:R-:W-:Y:S01]  /*8570*/  FMNMX R41, R27, R2, !PT ;  /* 0x000000021b297209 */ /* 0x000fe20007800000 */
[--C-:B------:R-:W-:Y:S01]  /*8580*/  FFMA R40, R65, UR38, -R10.reuse ;  /* 0x0000002641287c23 */ /* 0x100fe2000800080a */
[--C-:B------:R-:W-:Y:S01]  /*8590*/  FFMA R36, R61, UR38, -R10.reuse ;  /* 0x000000263d247c23 */ /* 0x100fe2000800080a */
[--C-:B------:R-:W-:Y:S01]  /*85a0*/  FFMA R28, R53, UR38, -R10.reuse ;  /* 0x00000026351c7c23 */ /* 0x100fe2000800080a */
[----:B------:R-:W2:Y:S01]  /*85b0*/  MUFU.EX2 R13, R13 ;  /* 0x0000000d000d7308 */ /* 0x000ea20000000800 */
[----:B------:R-:W-:Y:S01]  /*85c0*/  FMNMX R2, R30, R41, !PT ;  /* 0x000000291e027209 */ /* 0x000fe20007800000 */
[--C-:B------:R-:W-:Y:S01]  /*85d0*/  FFMA R41, R68, UR38, -R10.reuse ;  /* 0x0000002644297c23 */ /* 0x100fe2000800080a */
[--C-:B------:R-:W-:Y:S01]  /*85e0*/  FFMA R44, R69, UR38, -R10.reuse ;  /* 0x00000026452c7c23 */ /* 0x100fe2000800080a */
[--C-:B------:R-:W-:Y:S01]  /*85f0*/  FFMA R37, R64, UR38, -R10.reuse ;  /* 0x0000002640257c23 */ /* 0x100fe2000800080a */
[----:B------:R-:W-:Y:S01]  /*8600*/  FMNMX R45, R31, R2, !PT ;  /* 0x000000021f2d7209 */ /* 0x000fe20007800000 */
[--C-:B------:R-:W-:Y:S01]  /*8610*/  FFMA R52, R77, UR38, -R10.reuse ;  /* 0x000000264d347c23 */ /* 0x100fe2000800080a */
[--C-:B------:R-:W-:Y:S01]  /*8620*/  FFMA R60, R85, UR38, -R10.reuse ;  /* 0x00000026553c7c23 */ /* 0x100fe2000800080a */
[----:B------:R-:W3:Y:S01]  /*8630*/  MUFU.EX2 R14, R14 ;  /* 0x0000000e000e7308 */ /* 0x000ee20000000800 */
[----:B-1----:R-:W-:Y:S01]  /*8640*/  @!P2 FMUL R12, R12, R12 ;  /* 0x0000000c0c0ca220 */ /* 0x002fe20000400000 */
[----:B------:R-:W-:Y:S01]  /*8650*/  FSETP.GEU.AND P2, PT, R17, -126, PT ;  /* 0xc2fc00001100780b */ /* 0x000fe20003f4e000 */
[--C-:B------:R-:W-:Y:S01]  /*8660*/  FFMA R56, R81, UR38, -R10.reuse ;  /* 0x0000002651387c23 */ /* 0x100fe2000800080a */
[----:B------:R-:W-:Y:S01]  /*8670*/  FMNMX R2, R34, R45, !PT ;  /* 0x0000002d22027209 */ /* 0x000fe20007800000 */
[--C-:B------:R-:W-:Y:S01]  /*8680*/  FFMA R48, R73, UR38, -R10.reuse ;  /* 0x0000002649307c23 */ /* 0x100fe2000800080a */
[--C-:B------:R-:W-:Y:S01]  /*8690*/  FFMA R64, R88, UR38, -R10.reuse ;  /* 0x0000002658407c23 */ /* 0x100fe2000800080a */
[--C-:B------:R-:W-:Y:S01]  /*86a0*/  FFMA R73, R97, UR38, -R10.reuse ;  /* 0x0000002661497c23 */ /* 0x100fe2000800080a */
[----:B------:R-:W1:Y:S01]  /*86b0*/  MUFU.EX2 R15, R15 ;  /* 0x0000000f000f7308 */ /* 0x000e620000000800 */
[----:B--2---:R-:W-:Y:S01]  /*86c0*/  @!P6 FMUL R13, R13, R13 ;  /* 0x0000000d0d0de220 */ /* 0x004fe20000400000 */
[----:B------:R-:W-:Y:S01]  /*86d0*/  FSETP.GEU.AND P6, PT, R18, -126, PT ;  /* 0xc2fc00001200780b */ /* 0x000fe20003fce000 */
[--C-:B------:R-:W-:Y:S01]  /*86e0*/  FFMA R85, R105, UR38, -R10.reuse ;  /* 0x0000002669557c23 */ /* 0x100fe2000800080a */
[----:B------:R-:W-:Y:S01]  /*86f0*/  FMNMX R45, R35, R2, !PT ;  /* 0x00000002232d7209 */ /* 0x000fe20007800000 */
[--C-:B------:R-:W-:Y:S01]  /*8700*/  FFMA R81, R101, UR38, -R10.reuse ;  /* 0x0000002665517c23 */ /* 0x100fe2000800080a */
[--C-:B------:R-:W-:Y:S01]  /*8710*/  FFMA R105, R117, UR38, -R10.reuse ;  /* 0x0000002675697c23 */ /* 0x100fe2000800080a */
[----:B------:R-:W-:Y:S01]  /*8720*/  @!P2 FMUL R17, R17, 0.5 ;  /* 0x3f0000001111a820 */ /* 0x000fe20000400000 */
[----:B------:R2:W4:Y:S01]  /*8730*/  MUFU.EX2 R11, R24 ;  /* 0x00000018000b7308 */ /* 0x0005220000000800 */
[----:B---3--:R-:W-:Y:S01]  /*8740*/  @!P5 FMUL R14, R14, R14 ;  /* 0x0000000e0e0ed220 */ /* 0x008fe20000400000 */
[----:B------:R-:W-:Y:S01]  /*8750*/  FSETP.GEU.AND P5, PT, R19, -126, PT ;  /* 0xc2fc00001300780b */ /* 0x000fe20003fae000 */
[--C-:B------:R-:W-:Y:S01]  /*8760*/  FFMA R101, R113, UR38, -R10.reuse ;  /* 0x0000002671657c23 */ /* 0x100fe2000800080a */
[----:B------:R-:W-:Y:S01]  /*8770*/  FMNMX R2, R38, R45, !PT ;  /* 0x0000002d26027209 */ /* 0x000fe20007800000 */
[--C-:B------:R-:W-:Y:S01]  /*8780*/  FFMA R45, R72, UR38, -R10.reuse ;  /* 0x00000026482d7c23 */ /* 0x100fe2000800080a */
[--C-:B------:R-:W-:Y:S01]  /*8790*/  FFMA R72, R92, UR38, -R10.reuse ;  /* 0x000000265c487c23 */ /* 0x100fe2000800080a */
[----:B------:R-:W-:Y:S01]  /*87a0*/  @!P6 FMUL R18, R18, 0.5 ;  /* 0x3f0000001212e820 */ /* 0x000fe20000400000 */
[----:B------:R-:W3:Y:S01]  /*87b0*/  MUFU.EX2 R17, R17 ;  /* 0x0000001100117308 */ /* 0x000ee20000000800 */
[----:B-1----:R-:W-:Y:S01]  /*87c0*/  @!P4 FMUL R15, R15, R15 ;  /* 0x0000000f0f0fc220 */ /* 0x002fe20000400000 */
[----:B------:R-:W-:Y:S01]  /*87d0*/  FSETP.GEU.AND P4, PT, R20, -126, PT ;  /* 0xc2fc00001400780b */ /* 0x000fe20003f8e000 */
[--C-:B--2---:R-:W-:Y:S01]  /*87e0*/  FFMA R24, R49, UR38, -R10.reuse ;  /* 0x0000002631187c23 */ /* 0x104fe2000800080a */
[----:B------:R-:W-:Y:S01]  /*87f0*/  FMNMX R49, R39, R2, !PT ;  /* 0x0000000227317209 */ /* 0x000fe20007800000 */
[--C-:B------:R-:W-:Y:S01]  /*8800*/  FFMA R92, R104, UR38, -R10.reuse ;  /* 0x00000026685c7c23 */ /* 0x100fe2000800080a */
[--C-:B------:R-:W-:Y:S01]  /*8810*/  FFMA R104, R112, UR38, -R10.reuse ;  /* 0x0000002670687c23 */ /* 0x100fe2000800080a */
[----:B------:R-:W-:Y:S01]  /*8820*/  @!P5 FMUL R19, R19, 0.5 ;  /* 0x3f0000001313d820 */ /* 0x000fe20000400000 */
[----:B------:R-:W1:Y:S01]  /*8830*/  MUFU.EX2 R18, R18 ;  /* 0x0000001200127308 */ /* 0x000e620000000800 */
[----:B----4-:R-:W-:Y:S01]  /*8840*/  @!P3 FMUL R11, R11, R11 ;  /* 0x0000000b0b0bb220 */ /* 0x010fe20000400000 */
[----:B------:R-:W-:Y:S01]  /*8850*/  FSETP.GEU.AND P3, PT, R16, -126, PT ;  /* 0xc2fc00001000780b */ /* 0x000fe20003f6e000 */
[--C-:B------:R-:W-:Y:S01]  /*8860*/  FFMA R112, R120, UR38, -R10.reuse ;  /* 0x0000002678707c23 */ /* 0x100fe2000800080a */
[----:B------:R-:W-:Y:S01]  /*8870*/  FMNMX R2, R42, R49, !PT ;  /* 0x000000312a027209 */ /* 0x000fe20007800000 */
[--C-:B------:R-:W-:Y:S01]  /*8880*/  FFMA R113, R125, UR38, -R10.reuse ;  /* 0x000000267d717c23 */ /* 0x100fe2000800080a */
[--C-:B------:R-:W-:Y:S01]  /*8890*/  FFMA R120, R128, UR38, -R10.reuse ;  /* 0x0000002680787c23 */ /* 0x100fe2000800080a */
[----:B------:R-:W-:Y:S01]  /*88a0*/  @!P4 FMUL R20, R20, 0.5 ;  /* 0x3f0000001414c820 */ /* 0x000fe20000400000 */
[----:B------:R-:W2:Y:S01]  /*88b0*/  MUFU.EX2 R19, R19 ;  /* 0x0000001300137308 */ /* 0x000ea20000000800 */
        /* <DEDUP_REMOVED lines=10> */
[--C-:B------:R-:W-:Y:S01]  /*8960*/  FFMA R129, R141, UR38, -R10.reuse ;  /* 0x000000268d817c23 */ /* 0x100fe2000800080a */
[----:B------:R-:W-:Y:S01]  /*8970*/  FMNMX R2, R46, R49, !PT ;  /* 0x000000312e027209 */ /* 0x000fe20007800000 */
[--C-:B------:R-:W-:Y:S01]  /*8980*/  FFMA R49, R76, UR38, -R10.reuse ;  /* 0x000000264c317c23 */ /* 0x100fe2000800080a */
[--C-:B------:R-:W-:Y:S01]  /*8990*/  FFMA R137, R149, UR38, -R10.reuse ;  /* 0x0000002695897c23 */ /* 0x100fe2000800080a */
[----:B------:R-:W-:Y:S01]  /*89a0*/  @!P2 FMUL R22, R22, 0.5 ;  /* 0x3f0000001616a820 */ /* 0x000fe20000400000 */
[----:B------:R-:W1:Y:S01]  /*89b0*/  MUFU.EX2 R16, R16 ;  /* 0x0000001000107308 */ /* 0x000e620000000800 */
[----:B--2---:R-:W-:Y:S01]  /*89c0*/  @!P5 FMUL R19, R19, R19 ;  /* 0x000000131313d220 */ /* 0x004fe20000400000 */
[----:B------:R-:W-:Y:S01]  /*89d0*/  FSETP.GEU.AND P5, PT, R24, -126, PT ;  /* 0xc2fc00001800780b */ /* 0x000fe20003fae000 */
[--C-:B------:R-:W-:Y:S01]  /*89e0*/  FFMA R136, R144, UR38, -R10.reuse ;  /* 0x0000002690887c23 */ /* 0x100fe2000800080a */
[----:B------:R-:W-:Y:S01]  /*89f0*/  FMNMX R53, R47, R2, !PT ;  /* 0x000000022f357209 */ /* 0x000fe20007800000 */
[----:B------:R-:W-:-:S02]  /*8a00*/  FFMA R148, R148, UR38, -R10 ;  /* 0x0000002694947c23 */ /* 0x000fc4000800080a */
[----:B------:R-:W-:Y:S01]  /*8a10*/  @!P6 FMUL R23, R23, 0.5 ;  /* 0x3f0000001717e820 */ /* 0x000fe20000400000 */
[----:B------:R-:W2:Y:S01]  /*8a20*/  MUFU.EX2 R22, R22 ;  /* 0x0000001600167308 */ /* 0x000ea20000000800 */
[----:B---3--:R-:W-:Y:S01]  /*8a30*/  @!P4 FMUL R20, R20, R20 ;  /* 0x000000141414c220 */ /* 0x008fe20000400000 */
[----:B------:R-:W-:Y:S02]  /*8a40*/  FSETP.GEU.AND P4, PT, R25, -126, PT ;  /* 0xc2fc00001900780b */ /* 0x000fe40003f8e000 */
[----:B------:R-:W-:-:S03]  /*8a50*/  FMNMX R2, R50, R53, !PT ;  /* 0x0000003532027209 */ /* 0x000fc60007800000 */
[----:B------:R-:W-:Y:S01]  /*8a60*/  @!P5 FMUL R24, R24, 0.5 ;  /* 0x3f0000001818d820 */ /* 0x000fe20000400000 */
[----:B------:R-:W3:Y:S01]  /*8a70*/  MUFU.EX2 R23, R23 ;  /* 0x0000001700177308 */ /* 0x000ee20000000800 */
[----:B-1----:R-:W-:Y:S01]  /*8a80*/  @!P3 FMUL R16, R16, R16 ;  /* 0x000000101010b220 */ /* 0x002fe20000400000 */
[----:B------:R-:W-:Y:S02]  /*8a90*/  FSETP.GEU.AND P3, PT, R21, -126, PT ;  /* 0xc2fc00001500780b */ /* 0x000fe40003f6e000 */
[----:B------:R-:W-:-:S03]  /*8aa0*/  FMNMX R53, R51, R2, !PT ;  /* 0x0000000233357209 */ /* 0x000fc60007800000 */
[----:B------:R-:W-:Y:S01]  /*8ab0*/  @!P4 FMUL R25, R25, 0.5 ;  /* 0x3f0000001919c820 */ /* 0x000fe20000400000 */
[----:B------:R-:W1:Y:S01]  /*8ac0*/  MUFU.EX2 R24, R24 ;  /* 0x0000001800187308 */ /* 0x000e620000000800 */
[----:B--2---:R-:W-:Y:S01]  /*8ad0*/  @!P2 FMUL R22, R22, R22 ;  /* 0x000000161616a220 */ /* 0x004fe20000400000 */
[----:B------:R-:W-:Y:S02]  /*8ae0*/  FSETP.GEU.AND P2, PT, R29, -126, PT ;  /* 0xc2fc00001d00780b */ /* 0x000fe40003f4e000 */
[----:B------:R-:W-:Y:S01]  /*8af0*/  FMNMX R2, R54, R53, !PT ;  /* 0x0000003536027209 */ /* 0x000fe20007800000 */
[--C-:B------:R-:W-:Y:S01]  /*8b00*/  FFMA R53, R80, UR38, -R10.reuse ;  /* 0x0000002650357c23 */ /* 0x100fe2000800080a */
[----:B------:R-:W-:Y:S01]  /*8b10*/  FFMA R80, R96, UR38, -R10 ;  /* 0x0000002660507c23 */ /* 0x000fe2000800080a */
[----:B------:R-:W-:Y:S01]  /*8b20*/  @!P3 FMUL R21, R21, 0.5 ;  /* 0x3f0000001515b820 */ /* 0x000fe20000400000 */
[----:B------:R-:W2:Y:S01]  /*8b30*/  MUFU.EX2 R25, R25 ;  /* 0x0000001900197308 */ /* 0x000ea20000000800 */
[----:B---3--:R-:W-:Y:S01]  /*8b40*/  @!P6 FMUL R23, R23, R23 ;  /* 0x000000171717e220 */ /* 0x008fe20000400000 */
[----:B------:R-:W-:-:S02]  /*8b50*/  FSETP.GEU.AND P6, PT, R32, -126, PT ;  /* 0xc2fc00002000780b */ /* 0x000fc40003fce000 */
        /* <DEDUP_REMOVED lines=10> */
[----:B------:R-:W-:-:S03]  /*8c00*/  FMNMX R57, R59, R2, !PT ;  /* 0x000000023b397209 */ /* 0x000fc60007800000 */
[----:B------:R-:W-:Y:S01]  /*8c10*/  @!P5 FMUL R33, R33, 0.5 ;  /* 0x3f0000002121d820 */ /* 0x000fe20000400000 */
[----:B------:R-:W2:Y:S01]  /*8c20*/  MUFU.EX2 R32, R32 ;  /* 0x0000002000207308 */ /* 0x000ea20000000800 */
[----:B---3--:R-:W-:Y:S01]  /*8c30*/  @!P3 FMUL R21, R21, R21 ;  /* 0x000000151515b220 */ /* 0x008fe20000400000 */
[----:B------:R-:W-:Y:S02]  /*8c40*/  FSETP.GEU.AND P3, PT, R28, -126, PT ;  /* 0xc2fc00001c00780b */ /* 0x000fe40003f6e000 */
        /* <DEDUP_REMOVED lines=38> */
[----:B------:R-:W-:Y:S02]  /*8eb0*/  FFMA R61, R89, UR38, -R10 ;  /* 0x00000026593d7c23 */ /* 0x000fe4000800080a */
[----:B------:R-:W-:Y:S01]  /*8ec0*/  @!P3 FMUL R37, R37, 0.5 ;  /* 0x3f0000002525b820 */ /* 0x000fe20000400000 */
[----:B------:R-:W3:Y:S01]  /*8ed0*/  MUFU.EX2 R45, R45 ;  /* 0x0000002d002d7308 */ /* 0x000ee20000000800 */
[----:B-1----:R-:W-:Y:S01]  /*8ee0*/  @!P6 FMUL R41, R41, R41 ;  /* 0x000000292929e220 */ /* 0x002fe20000400000 */
[----:B------:R-:W-:-:S02]  /*8ef0*/  FSETP.GEU.AND P6, PT, R52, -126, PT ;  /* 0xc2fc00003400780b */ /* 0x000fc40003fce000 */
        /* <DEDUP_REMOVED lines=58> */
[----:B------:R-:W-:Y:S01]  /*92a0*/  FMNMX R2, R98, R69, !PT ;  /* 0x0000004562027209 */ /* 0x000fe20007800000 */
[----:B---3--:R-:W-:Y:S01]  /*92b0*/  @!P5 FMUL R61, R61, R61 ;  /* 0x0000003d3d3dd220 */ /* 0x008fe20000400000 */
[----:B------:R-:W-:Y:S02]  /*92c0*/  FSETP.GEU.AND P5, PT, R84, -126, PT ;  /* 0xc2fc00005400780b */ /* 0x000fe40003fae000 */
[----:B------:R-:W-:Y:S02]  /*92d0*/  FMNMX R69, R99, R2, !PT ;  /* 0x0000000263457209 */ /* 0x000fe40007800000 */
[----:B------:R-:W-:Y:S01]  /*92e0*/  @!P6 FMUL R73, R73, 0.5 ;  /* 0x3f0000004949e820 */ /* 0x000fe20000400000 */
[----:B------:R-:W3:Y:S01]  /*92f0*/  MUFU.EX2 R80, R80 ;  /* 0x0000005000507308 */ /* 0x000ee20000000800 */
[----:B------:R-:W-:Y:S01]  /*9300*/  FMNMX R2, R102, R69, !PT ;  /* 0x0000004566027209 */ /* 0x000fe20007800000 */
[----:B-1----:R-:W-:Y:S01]  /*9310*/  @!P4 FMUL R72, R72, R72 ;  /* 0x000000484848c220 */ /* 0x002fe20000400000 */
[----:B------:R-:W-:-:S02]  /*9320*/  FSETP.GEU.AND P4, PT, R81, -126, PT ;  /* 0xc2fc00005100780b */ /* 0x000fc40003f8e000 */
[----:B------:R-:W-:-:S03]  /*9330*/  FMNMX R69, R103, R2, !PT ;  /* 0x0000000267457209 */ /* 0x000fc60007800000 */
[----:B------:R-:W1:Y:S01]  /*9340*/  MUFU.EX2 R73, R73 ;  /* 0x0000004900497308 */ /* 0x000e620000000800 */
[----:B--2---:R-:W-:Y:S01]  /*9350*/  @!P3 FMUL R57, R57, R57 ;  /* 0x000000393939b220 */ /* 0x004fe20000400000 */
[----:B------:R-:W-:Y:S01]  /*9360*/  FSETP.GEU.AND P3, PT, R65, -126, PT ;  /* 0xc2fc00004100780b */ /* 0x000fe20003f6e000 */
[----:B------:R-:W-:Y:S01]  /*9370*/  @!P5 FMUL R84, R84, 0.5 ;  /* 0x3f0000005454d820 */ /* 0x000fe20000400000 */
[----:B------:R-:W-:-:S04]  /*9380*/  FMNMX R2, R106, R69, !PT ;  /* 0x000000456a027209 */ /* 0x000fc80007800000 */
[----:B------:R-:W-:Y:S01]  /*9390*/  FMNMX R69, R107, R2, !PT ;  /* 0x000000026b457209 */ /* 0x000fe20007800000 */
[----:B---3--:R-:W-:Y:S01]  /*93a0*/  @!P2 FMUL R80, R80, R80 ;  /* 0x000000505050a220 */ /* 0x008fe20000400000 */
[----:B------:R-:W-:Y:S01]  /*93b0*/  FSETP.GEU.AND P2, PT, R85, -126, PT ;  /* 0xc2fc00005500780b */ /* 0x000fe20003f4e000 */
[----:B------:R-:W2:Y:S01]  /*93c0*/  MUFU.EX2 R84, R84 ;  /* 0x0000005400547308 */ /* 0x000ea20000000800 */
[----:B------:R-:W-:Y:S01]  /*93d0*/  @!P4 FMUL R81, R81, 0.5 ;  /* 0x3f0000005151c820 */ /* 0x000fe20000400000 */
[----:B------:R-:W-:Y:S02]  /*93e0*/  FMNMX R2, R110, R69, !PT ;  /* 0x000000456e027209 */ /* 0x000fe40007800000 */
[----:B------:R-:W-:Y:S01]  /*93f0*/  @!P3 FMUL R65, R65, 0.5 ;  /* 0x3f0000004141b820 */ /* 0x000fe20000400000 */
[----:B-1----:R-:W-:Y:S01]  /*9400*/  @!P6 FMUL R73, R73, R73 ;  /* 0x000000494949e220 */ /* 0x002fe20000400000 */
[----:B------:R-:W-:Y:S02]  /*9410*/  FSETP.GEU.AND P6, PT, R100, -126, PT ;  /* 0xc2fc00006400780b */ /* 0x000fe40003fce000 */
[----:B------:R-:W1:Y:S01]  /*9420*/  MUFU.EX2 R81, R81 ;  /* 0x0000005100517308 */ /* 0x000e620000000800 */
[----:B------:R-:W-:-:S03]  /*9430*/  FMNMX R69, R111, R2, !PT ;  /* 0x000000026f457209 */ /* 0x000fc60007800000 */
[----:B------:R-:W-:Y:S01]  /*9440*/  @!P2 FMUL R85, R85, 0.5 ;  /* 0x3f0000005555a820 */ /* 0x000fe20000400000 */
[----:B------:R-:W-:-:S03]  /*9450*/  FMNMX R2, R114, R69, !PT ;  /* 0x0000004572027209 */ /* 0x000fc60007800000 */
[----:B------:R-:W3:Y:S01]  /*9460*/  MUFU.EX2 R65, R65 ;  /* 0x0000004100417308 */ /* 0x000ee20000000800 */
[----:B------:R-:W-:Y:S01]  /*9470*/  FMNMX R69, R115, R2, !PT ;  /* 0x0000000273457209 */ /* 0x000fe20007800000 */
[----:B--2---:R-:W-:Y:S01]  /*9480*/  @!P5 FMUL R84, R84, R84 ;  /* 0x000000545454d220 */ /* 0x004fe20000400000 */
[----:B------:R-:W-:Y:S01]  /*9490*/  FSETP.GEU.AND P5, PT, R93, -126, PT ;  /* 0xc2fc00005d00780b */ /* 0x000fe20003fae000 */
[----:B------:R-:W-:Y:S01]  /*94a0*/  @!P6 FMUL R100, R100, 0.5 ;  /* 0x3f0000006464e820 */ /* 0x000fe20000400000 */
[----:B------:R-:W-:-:S03]  /*94b0*/  FMNMX R2, R118, R69, !PT ;  /* 0x0000004576027209 */ /* 0x000fc60007800000 */
[----:B------:R-:W2:Y:S01]  /*94c0*/  MUFU.EX2 R85, R85 ;  /* 0x0000005500557308 */ /* 0x000ea20000000800 */
[----:B------:R-:W-:Y:S01]  /*94d0*/  FMNMX R69, R119, R2, !PT ;  /* 0x0000000277457209 */ /* 0x000fe20007800000 */
[----:B-1----:R-:W-:Y:S01]  /*94e0*/  @!P4 FMUL R81, R81, R81 ;  /* 0x000000515151c220 */ /* 0x002fe20000400000 */
[----:B------:R-:W-:Y:S02]  /*94f0*/  FSETP.GEU.AND P4, PT, R104, -126, PT ;  /* 0xc2fc00006800780b */ /* 0x000fe40003f8e000 */
[----:B------:R-:W-:-:S03]  /*9500*/  FMNMX R2, R122, R69, !PT ;  /* 0x000000457a027209 */ /* 0x000fc60007800000 */
[----:B------:R-:W1:Y:S01]  /*9510*/  MUFU.EX2 R100, R100 ;  /* 0x0000006400647308 */ /* 0x000e620000000800 */
[----:B---3--:R-:W-:Y:S01]  /*9520*/  @!P3 FMUL R65, R65, R65 ;  /* 0x000000414141b220 */ /* 0x008fe20000400000 */
[----:B------:R-:W-:Y:S01]  /*9530*/  FSETP.GEU.AND P3, PT, R92, -126, PT ;  /* 0xc2fc00005c00780b */ /* 0x000fe20003f6e000 */
[----:B------:R-:W-:Y:S01]  /*9540*/  @!P5 FMUL R93, R93, 0.5 ;  /* 0x3f0000005d5dd820 */ /* 0x000fe20000400000 */
[----:B------:R-:W-:-:S04]  /*9550*/  FMNMX R69, R123, R2, !PT ;  /* 0x000000027b457209 */ /* 0x000fc80007800000 */
[----:B------:R-:W-:Y:S01]  /*9560*/  FMNMX R2, R126, R69, !PT ;  /* 0x000000457e027209 */ /* 0x000fe20007800000 */
[----:B--2---:R-:W-:Y:S01]  /*9570*/  @!P2 FMUL R85, R85, R85 ;  /* 0x000000555555a220 */ /* 0x004fe20000400000 */
[----:B------:R-:W-:Y:S01]  /*9580*/  FSETP.GEU.AND P2, PT, R108, -126, PT ;  /* 0xc2fc00006c00780b */ /* 0x000fe20003f4e000 */
[----:B------:R-:W2:Y:S01]  /*9590*/  MUFU.EX2 R93, R93 ;  /* 0x0000005d005d7308 */ /* 0x000ea20000000800 */
[----:B------:R-:W-:Y:S01]  /*95a0*/  FMNMX R69, R127, R2, !PT ;  /* 0x000000027f457209 */ /* 0x000fe20007800000 */
[----:B------:R-:W-:Y:S02]  /*95b0*/  @!P4 FMUL R104, R104, 0.5 ;  /* 0x3f0000006868c820 */ /* 0x000fe40000400000 */
[----:B------:R-:W-:Y:S01]  /*95c0*/  @!P3 FMUL R92, R92, 0.5 ;  /* 0x3f0000005c5cb820 */ /* 0x000fe20000400000 */
[----:B------:R-:W-:Y:S01]  /*95d0*/  FMNMX R2, R130, R69, !PT ;  /* 0x0000004582027209 */ /* 0x000fe20007800000 */
[----:B-1----:R-:W-:Y:S01]  /*95e0*/  @!P6 FMUL R100, R100, R100 ;  /* 0x000000646464e220 */ /* 0x002fe20000400000 */
[----:B------:R-:W-:Y:S01]  /*95f0*/  FSETP.GEU.AND P6, PT, R105, -126, PT ;  /* 0xc2fc00006900780b */ /* 0x000fe20003fce000 */
[----:B------:R-:W1:Y:S01]  /*9600*/  MUFU.EX2 R104, R104 ;  /* 0x0000006800687308 */ /* 0x000e620000000800 */
[----:B------:R-:W-:-:S03]  /*9610*/  FMNMX R69, R131, R2, !PT ;  /* 0x0000000283457209 */ /* 0x000fc60007800000 */
[----:B------:R-:W-:Y:S01]  /*9620*/  @!P2 FMUL R108, R108, 0.5 ;  /* 0x3f0000006c6ca820 */ /* 0x000fe20000400000 */
[----:B------:R-:W-:-:S03]  /*9630*/  FMNMX R2, R134, R69, !PT ;  /* 0x0000004586027209 */ /* 0x000fc60007800000 */
[----:B------:R-:W3:Y:S01]  /*9640*/  MUFU.EX2 R92, R92 ;  /* 0x0000005c005c7308 */ /* 0x000ee20000000800 */
[----:B--2---:R-:W-:Y:S01]  /*9650*/  @!P5 FMUL R93, R93, R93 ;  /* 0x0000005d5d5dd220 */ /* 0x004fe20000400000 */
[----:B------:R-:W-:Y:S02]  /*9660*/  FMNMX R69, R135, R2, !PT ;  /* 0x0000000287457209 */ /* 0x000fe40007800000 */
[----:B------:R-:W-:Y:S01]  /*9670*/  @!P6 FMUL R105, R105, 0.5 ;  /* 0x3f0000006969e820 */ /* 0x000fe20000400000 */
[----:B------:R-:W-:Y:S02]  /*9680*/  FSETP.GEU.AND P5, PT, R112, -126, PT ;  /* 0xc2fc00007000780b */ /* 0x000fe40003fae000 */
[----:B------:R-:W-:Y:S01]  /*9690*/  FMNMX R2, R138, R69, !PT ;  /* 0x000000458a027209 */ /* 0x000fe20007800000 */
[----:B------:R-:W2:Y:S01]  /*96a0*/  MUFU.EX2 R108, R108 ;  /* 0x0000006c006c7308 */ /* 0x000ea20000000800 */
[----:B-1----:R-:W-:Y:S01]  /*96b0*/  @!P4 FMUL R104, R104, R104 ;  /* 0x000000686868c220 */ /* 0x002fe20000400000 */
[----:B------:R-:W-:-:S02]  /*96c0*/  FSETP.GEU.AND P4, PT, R109, -126, PT ;  /* 0xc2fc00006d00780b */ /* 0x000fc40003f8e000 */
[----:B------:R-:W-:-:S04]  /*96d0*/  FMNMX R69, R139, R2, !PT ;  /* 0x000000028b457209 */ /* 0x000fc80007800000 */
[----:B------:R-:W1:Y:S01]  /*96e0*/  MUFU.EX2 R105, R105 ;  /* 0x0000006900697308 */ /* 0x000e620000000800 */
[----:B---3--:R-:W-:Y:S01]  /*96f0*/  @!P3 FMUL R92, R92, R92 ;  /* 0x0000005c5c5cb220 */ /* 0x008fe20000400000 */
[----:B------:R-:W-:Y:S01]  /*9700*/  FSETP.GEU.AND P3, PT, R101, -126, PT ;  /* 0xc2fc00006500780b */ /* 0x000fe20003f6e000 */
[----:B------:R-:W-:Y:S01]  /*9710*/  @!P5 FMUL R112, R112, 0.5 ;  /* 0x3f0000007070d820 */ /* 0x000fe20000400000 */
[----:B------:R-:W-:-:S03]  /*9720*/  FMNMX R2, R142, R69, !PT ;  /* 0x000000458e027209 */ /* 0x000fc60007800000 */
[----:B------:R-:W-:Y:S01]  /*9730*/  @!P4 FMUL R109, R109, 0.5 ;  /* 0x3f0000006d6dc820 */ /* 0x000fe20000400000 */
[----:B------:R-:W-:Y:S01]  /*9740*/  FMNMX R69, R143, R2, !PT ;  /* 0x000000028f457209 */ /* 0x000fe20007800000 */
[----:B--2---:R-:W-:Y:S01]  /*9750*/  @!P2 FMUL R108, R108, R108 ;  /* 0x0000006c6c6ca220 */ /* 0x004fe20000400000 */
[----:B------:R-:W-:Y:S01]  /*9760*/  FSETP.GEU.AND P2, PT, R113, -126, PT ;  /* 0xc2fc00007100780b */ /* 0x000fe20003f4e000 */
[----:B------:R-:W2:Y:S01]  /*9770*/  MUFU.EX2 R112, R112 ;  /* 0x0000007000707308 */ /* 0x000ea20000000800 */
[----:B------:R-:W-:-:S03]  /*9780*/  FMNMX R2, R146, R69, !PT ;  /* 0x0000004592027209 */ /* 0x000fc60007800000 */
        /* <DEDUP_REMOVED lines=10> */
[----:B------:R-:W2:Y:S01]  /*9830*/  SHFL.BFLY PT, R69, R2, 0x1, 0x1f ;  /* 0x0c201f0002457f89 */ /* 0x000ea200000e0000 */
[----:B------:R-:W-:Y:S01]  /*9840*/  FSETP.GEU.AND P5, PT, R117, -126, PT ;  /* 0xc2fc00007500780b */ /* 0x000fe20003fae000 */
[----:B------:R-:W-:-:S04]  /*9850*/  @!P6 FMUL R120, R120, 0.5 ;  /* 0x3f0000007878e820 */ /* 0x000fc80000400000 */
[----:B------:R-:W4:Y:S01]  /*9860*/  MUFU.EX2 R113, R113 ;  /* 0x0000007100717308 */ /* 0x000f220000000800 */
[----:B-1----:R-:W-:Y:S01]  /*9870*/  @!P4 FMUL R109, R109, R109 ;  /* 0x0000006d6d6dc220 */ /* 0x002fe20000400000 */
[----:B------:R-:W-:-:S06]  /*9880*/  FSETP.GEU.AND P4, PT, R124, -126, PT ;  /* 0xc2fc00007c00780b */ /* 0x000fcc0003f8e000 */
[----:B------:R-:W1:Y:S01]  /*9890*/  MUFU.EX2 R120, R120 ;  /* 0x0000007800787308 */ /* 0x000e620000000800 */
[----:B---3--:R-:W-:Y:S01]  /*98a0*/  @!P3 FMUL R101, R101, R101 ;  /* 0x000000656565b220 */ /* 0x008fe20000400000 */
[----:B------:R-:W-:Y:S01]  /*98b0*/  FSETP.GEU.AND P3, PT, R116, -126, PT ;  /* 0xc2fc00007400780b */ /* 0x000fe20003f6e000 */
[----:B------:R-:W-:-:S04]  /*98c0*/  @!P5 FMUL R117, R117, 0.5 ;  /* 0x3f0000007575d820 */ /* 0x000fc80000400000 */
[----:B------:R-:W-:Y:S01]  /*98d0*/  @!P4 FMUL R124, R124, 0.5 ;  /* 0x3f0000007c7cc820 */ /* 0x000fe20000400000 */
[----:B----4-:R-:W-:Y:S01]  /*98e0*/  @!P2 FMUL R113, R113, R113 ;  /* 0x000000717171a220 */ /* 0x010fe20000400000 */
[----:B------:R-:W-:Y:S01]  /*98f0*/  FSETP.GEU.AND P2, PT, R128, -126, PT ;  /* 0xc2fc00008000780b */ /* 0x000fe20003f4e000 */
[----:B------:R-:W3:Y:S01]  /*9900*/  MUFU.EX2 R117, R117 ;  /* 0x0000007500757308 */ /* 0x000ee20000000800 */
[----:B--2---:R-:W-:-:S04]  /*9910*/  FMNMX R2, R2, R69, !PT ;  /* 0x0000004502027209 */ /* 0x004fc80007800000 */
[----:B------:R-:W-:Y:S01]  /*9920*/  @!P3 FMUL R116, R116, 0.5 ;  /* 0x3f0000007474b820 */ /* 0x000fe20000400000 */
[----:B-1----:R-:W-:Y:S01]  /*9930*/  @!P6 FMUL R120, R120, R120 ;  /* 0x000000787878e220 */ /* 0x002fe20000400000 */
[----:B------:R-:W-:Y:S01]  /*9940*/  FSETP.GEU.AND P6, PT, R125, -126, PT ;  /* 0xc2fc00007d00780b */ /* 0x000fe20003fce000 */
[----:B------:R-:W1:Y:S01]  /*9950*/  MUFU.EX2 R124, R124 ;  /* 0x0000007c007c7308 */ /* 0x000e620000000800 */
[----:B------:R-:W2:Y:S03]  /*9960*/  SHFL.BFLY PT, R69, R2, 0x2, 0x1f ;  /* 0x0c401f0002457f89 */ /* 0x000ea600000e0000 */
[----:B------:R-:W-:-:S04]  /*9970*/  @!P2 FMUL R128, R128, 0.5 ;  /* 0x3f0000008080a820 */ /* 0x000fc80000400000 */
[----:B------:R-:W4:Y:S01]  /*9980*/  MUFU.EX2 R116, R116 ;  /* 0x0000007400747308 */ /* 0x000f220000000800 */
[----:B---3--:R-:W-:Y:S01]  /*9990*/  @!P5 FMUL R117, R117, R117 ;  /* 0x000000757575d220 */ /* 0x008fe20000400000 */
[----:B------:R-:W-:Y:S02]  /*99a0*/  FSETP.GEU.AND P5, PT, R132, -126, PT ;  /* 0xc2fc00008400780b */ /* 0x000fe40003fae000 */
[----:B------:R-:W-:-:S04]  /*99b0*/  @!P6 FMUL R125, R125, 0.5 ;  /* 0x3f0000007d7de820 */ /* 0x000fc80000400000 */
[----:B------:R-:W3:Y:S01]  /*99c0*/  MUFU.EX2 R128, R128 ;  /* 0x0000008000807308 */ /* 0x000ee20000000800 */
[----:B-1----:R-:W-:Y:S01]  /*99d0*/  @!P4 FMUL R124, R124, R124 ;  /* 0x0000007c7c7cc220 */ /* 0x002fe20000400000 */
[----:B------:R-:W-:-:S05]  /*99e0*/  FSETP.GEU.AND P4, PT, R129, -126, PT ;  /* 0xc2fc00008100780b */ /* 0x000fca0003f8e000 */
[----:B------:R-:W-:Y:S01]  /*99f0*/  @!P5 FMUL R132, R132, 0.5 ;  /* 0x3f0000008484d820 */ /* 0x000fe20000400000 */
[----:B------:R-:W1:Y:S01]  /*9a00*/  MUFU.EX2 R125, R125 ;  /* 0x0000007d007d7308 */ /* 0x000e620000000800 */
[----:B----4-:R-:W-:Y:S01]  /*9a10*/  @!P3 FMUL R116, R116, R116 ;  /* 0x000000747474b220 */ /* 0x010fe20000400000 */
[----:B------:R-:W-:Y:S02]  /*9a20*/  FSETP.GEU.AND P3, PT, R121, -126, PT ;  /* 0xc2fc00007900780b */ /* 0x000fe40003f6e000 */
[----:B--2---:R-:W-:-:S03]  /*9a30*/  FMNMX R2, R2, R69, !PT ;  /* 0x0000004502027209 */ /* 0x004fc60007800000 */
[----:B------:R-:W-:Y:S01]  /*9a40*/  @!P4 FMUL R129, R129, 0.5 ;  /* 0x3f0000008181c820 */ /* 0x000fe20000400000 */
[----:B------:R-:W2:Y:S01]  /*9a50*/  MUFU.EX2 R132, R132 ;  /* 0x0000008400847308 */ /* 0x000ea20000000800 */
[----:B---3--:R-:W-:Y:S01]  /*9a60*/  @!P2 FMUL R128, R128, R128 ;  /* 0x000000808080a220 */ /* 0x008fe20000400000 */
[----:B------:R-:W-:-:S05]  /*9a70*/  FSETP.GEU.AND P2, PT, R133, -126, PT ;  /* 0xc2fc00008500780b */ /* 0x000fca0003f4e000 */
[----:B------:R-:W-:Y:S01]  /*9a80*/  @!P3 FMUL R121, R121, 0.5 ;  /* 0x3f0000007979b820 */ /* 0x000fe20000400000 */
[----:B------:R-:W3:Y:S01]  /*9a90*/  MUFU.EX2 R129, R129 ;  /* 0x0000008100817308 */ /* 0x000ee20000000800 */
[----:B-1----:R-:W-:Y:S01]  /*9aa0*/  @!P6 FMUL R125, R125, R125 ;  /* 0x0000007d7d7de220 */ /* 0x002fe20000400000 */
[----:B------:R-:W-:-:S04]  /*9ab0*/  FSETP.NEU.AND P6, PT, R2, -INF , PT ;  /* 0xff8000000200780b */ /* 0x000fc80003fcd000 */
[----:B------:R-:W-:Y:S01]  /*9ac0*/  FSEL R68, R2, RZ, P6 ;  /* 0x000000ff02447208 */ /* 0x000fe20003000000 */
[----:B------:R-:W-:Y:S01]  /*9ad0*/  @!P2 FMUL R133, R133, 0.5 ;  /* 0x3f0000008585a820 */ /* 0x000fe20000400000 */
[----:B------:R-:W1:Y:S01]  /*9ae0*/  MUFU.EX2 R121, R121 ;  /* 0x0000007900797308 */ /* 0x000e620000000800 */
[----:B--2---:R-:W-:Y:S01]  /*9af0*/  @!P5 FMUL R132, R132, R132 ;  /* 0x000000848484d220 */ /* 0x004fe20000400000 */
[----:B------:R-:W-:Y:S01]  /*9b00*/  FSETP.GEU.AND P5, PT, R137, -126, PT ;  /* 0xc2fc00008900780b */ /* 0x000fe20003fae000 */
[----:B------:R-:W-:Y:S01]  /*9b10*/  FMUL R69, R68, UR38 ;  /* 0x0000002644457c20 */ /* 0x000fe20008400000 */
[----:B------:R-:W-:Y:S01]  /*9b20*/  FSETP.GEU.AND P6, PT, R148, -126, PT ;  /* 0xc2fc00009400780b */ /* 0x000fe20003fce000 */
[----:B------:R-:W-:Y:S02]  /*9b30*/  FADD R68, -R68, R9 ;  /* 0x0000000944447221 */ /* 0x000fe40000000100 */
[--C-:B------:R-:W-:Y:S01]  /*9b40*/  FFMA R30, R30, UR38, -R69.reuse ;  /* 0x000000261e1e7c23 */ /* 0x100fe20008000845 */
[----:B------:R-:W2:Y:S01]  /*9b50*/  MUFU.EX2 R133, R133 ;  /* 0x0000008500857308 */ /* 0x000ea20000000800 */
[--C-:B------:R-:W-:Y:S01]  /*9b60*/  FFMA R77, R26, UR38, -R69.reuse ;  /* 0x000000261a4d7c23 */ /* 0x100fe20008000845 */
[----:B---3--:R-:W-:Y:S01]  /*9b70*/  @!P4 FMUL R129, R129, R129 ;  /* 0x000000818181c220 */ /* 0x008fe20000400000 */
[--C-:B------:R-:W-:Y:S01]  /*9b80*/  FFMA R26, R27, UR38, -R69.reuse ;  /* 0x000000261b1a7c23 */ /* 0x100fe20008000845 */
[--C-:B------:R-:W-:Y:S01]  /*9b90*/  FFMA R39, R39, UR38, -R69.reuse ;  /* 0x0000002627277c23 */ /* 0x100fe20008000845 */
[--C-:B------:R-:W-:Y:S01]  /*9ba0*/  FFMA R34, R34, UR38, -R69.reuse ;  /* 0x0000002622227c23 */ /* 0x100fe20008000845 */
[----:B------:R-:W-:Y:S01]  /*9bb0*/  FSETP.GEU.AND P4, PT, R77, -126, PT ;  /* 0xc2fc00004d00780b */ /* 0x000fe20003f8e000 */
[----:B------:R-:W-:Y:S01]  /*9bc0*/  @!P5 FMUL R137, R137, 0.5 ;  /* 0x3f0000008989d820 */ /* 0x000fe20000400000 */
[--C-:B------:R-:W-:Y:S01]  /*9bd0*/  FFMA R35, R35, UR38, -R69.reuse ;  /* 0x0000002623237c23 */ /* 0x100fe20008000845 */
[----:B-1----:R-:W-:Y:S01]  /*9be0*/  @!P3 FMUL R121, R121, R121 ;  /* 0x000000797979b220 */ /* 0x002fe20000400000 */
[----:B------:R-:W-:Y:S01]  /*9bf0*/  FSETP.GEU.AND P3, PT, R136, -126, PT ;  /* 0xc2fc00008800780b */ /* 0x000fe20003f6e000 */
[----:B------:R-:W-:Y:S01]  /*9c00*/  @!P6 FMUL R148, R148, 0.5 ;  /* 0x3f0000009494e820 */ /* 0x000fe20000400000 */
[--C-:B------:R-:W-:Y:S01]  /*9c10*/  FFMA R31, R31, UR38, -R69.reuse ;  /* 0x000000261f1f7c23 */ /* 0x100fe20008000845 */
[----:B------:R-:W1:Y:S01]  /*9c20*/  MUFU.EX2 R137, R137 ;  /* 0x0000008900897308 */ /* 0x000e620000000800 */
[--C-:B------:R-:W-:Y:S01]  /*9c30*/  FFMA R50, R50, UR38, -R69.reuse ;  /* 0x0000002632327c23 */ /* 0x100fe20008000845 */
[--C-:B------:R-:W-:Y:S01]  /*9c40*/  FFMA R43, R43, UR38, -R69.reuse ;  /* 0x000000262b2b7c23 */ /* 0x100fe20008000845 */
[--C-:B------:R-:W-:Y:S01]  /*9c50*/  FFMA R46, R46, UR38, -R69.reuse ;  /* 0x000000262e2e7c23 */ /* 0x100fe20008000845 */
[----:B--2---:R-:W-:Y:S01]  /*9c60*/  @!P2 FMUL R133, R133, R133 ;  /* 0x000000858585a220 */ /* 0x004fe20000400000 */
[----:B------:R-:W-:Y:S01]  /*9c70*/  FSETP.GEU.AND P2, PT, R30, -126, PT ;  /* 0xc2fc00001e00780b */ /* 0x000fe20003f4e000 */
[----:B------:R-:W-:Y:S01]  /*9c80*/  @!P4 FMUL R77, R77, 0.5 ;  /* 0x3f0000004d4dc820 */ /* 0x000fe20000400000 */
[--C-:B------:R-:W-:Y:S01]  /*9c90*/  FFMA R42, R42, UR38, -R69.reuse ;  /* 0x000000262a2a7c23 */ /* 0x100fe20008000845 */
[----:B------:R-:W2:Y:S01]  /*9ca0*/  MUFU.EX2 R10, R148 ;  /* 0x00000094000a7308 */ /* 0x000ea20000000800 */
[--C-:B------:R-:W-:Y:S01]  /*9cb0*/  FFMA R38, R38, UR38, -R69.reuse ;  /* 0x0000002626267c23 */ /* 0x100fe20008000845 */
[----:B------:R-:W-:Y:S01]  /*9cc0*/  @!P3 FMUL R136, R136, 0.5 ;  /* 0x3f0000008888b820 */ /* 0x000fe20000400000 */
[--C-:B------:R-:W-:Y:S01]  /*9cd0*/  FFMA R54, R54, UR38, -R69.reuse ;  /* 0x0000002636367c23 */ /* 0x100fe20008000845 */
[--C-:B------:R-:W-:Y:S01]  /*9ce0*/  FFMA R51, R51, UR38, -R69.reuse ;  /* 0x0000002633337c23 */ /* 0x100fe20008000845 */
[--C-:B------:R-:W-:Y:S01]  /*9cf0*/  FFMA R47, R47, UR38, -R69.reuse ;  /* 0x000000262f2f7c23 */ /* 0x100fe20008000845 */
[--C-:B------:R-:W-:Y:S01]  /*9d00*/  FFMA R71, R71, UR38, -R69.reuse ;  /* 0x0000002647477c23 */ /* 0x100fe20008000845 */
[--C-:B------:R-:W-:Y:S01]  /*9d10*/  FFMA R67, R67, UR38, -R69.reuse ;  /* 0x0000002643437c23 */ /* 0x100fe20008000845 */
[----:B------:R-:W3:Y:S01]  /*9d20*/  MUFU.EX2 R27, R77 ;  /* 0x0000004d001b7308 */ /* 0x000ee20000000800 */
[----:B-1----:R-:W-:Y:S01]  /*9d30*/  @!P5 FMUL R137, R137, R137 ;  /* 0x000000898989d220 */ /* 0x002fe20000400000 */
[----:B------:R-:W-:Y:S01]  /*9d40*/  @!P2 FMUL R30, R30, 0.5 ;  /* 0x3f0000001e1ea820 */ /* 0x000fe20000400000 */
[----:B------:R-:W-:Y:S01]  /*9d50*/  FSETP.GEU.AND P5, PT, R34, -126, PT ;  /* 0xc2fc00002200780b */ /* 0x000fe20003fae000 */
[--C-:B------:R-:W-:Y:S01]  /*9d60*/  FFMA R63, R63, UR38, -R69.reuse ;  /* 0x000000263f3f7c23 */ /* 0x100fe20008000845 */
[--C-:B------:R-:W-:Y:S01]  /*9d70*/  FFMA R59, R59, UR38, -R69.reuse ;  /* 0x000000263b3b7c23 */ /* 0x100fe20008000845 */
[--C-:B------:R-:W-:Y:S01]  /*9d80*/  FFMA R75, R75, UR38, -R69.reuse ;  /* 0x000000264b4b7c23 */ /* 0x100fe20008000845 */
[--C-:B------:R-:W-:Y:S01]  /*9d90*/  FFMA R83, R83, UR38, -R69.reuse ;  /* 0x0000002653537c23 */ /* 0x100fe20008000845 */
[----:B------:R1:W4:Y:S01]  /*9da0*/  MUFU.EX2 R76, R30 ;  /* 0x0000001e004c7308 */ /* 0x0003220000000800 */
[----:B--2---:R-:W-:Y:S01]  /*9db0*/  @!P6 FMUL R10, R10, R10 ;  /* 0x0000000a0a0ae220 */ /* 0x004fe20000400000 */
[----:B------:R-:W-:Y:S01]  /*9dc0*/  FSETP.GEU.AND P6, PT, R31, -126, PT ;  /* 0xc2fc00001f00780b */ /* 0x000fe20003fce000 */
[--C-:B------:R-:W-:Y:S01]  /*9dd0*/  FFMA R118, R118, UR38, -R69.reuse ;  /* 0x0000002676767c23 */ /* 0x100fe20008000845 */
[--C-:B------:R-:W-:Y:S01]  /*9de0*/  FFMA R79, R79, UR38, -R69.reuse ;  /* 0x000000264f4f7c23 */ /* 0x100fe20008000845 */
[--C-:B------:R-:W-:Y:S01]  /*9df0*/  FFMA R127, R127, UR38, -R69.reuse ;  /* 0x000000267f7f7c23 */ /* 0x100fe20008000845 */
[--C-:B------:R-:W-:Y:S01]  /*9e00*/  FFMA R126, R126, UR38, -R69.reuse ;  /* 0x000000267e7e7c23 */ /* 0x100fe20008000845 */
[--C-:B------:R-:W-:Y:S01]  /*9e10*/  FFMA R130, R130, UR38, -R69.reuse ;  /* 0x0000002682827c23 */ /* 0x100fe20008000845 */
[----:B------:R-:W2:Y:S01]  /*9e20*/  MUFU.EX2 R136, R136 ;  /* 0x0000008800887308 */ /* 0x000ea20000000800 */
[----:B---3--:R-:W-:Y:S01]  /*9e30*/  @!P4 FMUL R27, R27, R27 ;  /* 0x0000001b1b1bc220 */ /* 0x008fe20000400000 */
[----:B------:R-:W-:Y:S01]  /*9e40*/  FSETP.GEU.AND P4, PT, R35, -126, PT ;  /* 0xc2fc00002300780b */ /* 0x000fe20003f8e000 */
[----:B------:R-:W-:Y:S01]  /*9e50*/  @!P5 FMUL R34, R34, 0.5 ;  /* 0x3f0000002222d820 */ /* 0x000fe20000400000 */
[--C-:B-1----:R-:W-:Y:S01]  /*9e60*/  FFMA R30, R62, UR38, -R69.reuse ;  /* 0x000000263e1e7c23 */ /* 0x102fe20008000845 */
[--C-:B------:R-:W-:Y:S01]  /*9e70*/  FFMA R62, R86, UR38, -R69.reuse ;  /* 0x00000026563e7c23 */ /* 0x100fe20008000845 */
[--C-:B------:R-:W-:Y:S01]  /*9e80*/  FFMA R138, R138, UR38, -R69.reuse ;  /* 0x000000268a8a7c23 */ /* 0x100fe20008000845 */
[----:B------:R-:W-:Y:S01]  /*9e90*/  @!P6 FMUL R31, R31, 0.5 ;  /* 0x3f0000001f1fe820 */ /* 0x000fe20000400000 */
[----:B------:R1:W3:Y:S01]  /*9ea0*/  MUFU.EX2 R77, R34 ;  /* 0x00000022004d7308 */ /* 0x0002e20000000800 */
[----:B----4-:R-:W-:Y:S01]  /*9eb0*/  @!P2 FMUL R76, R76, R76 ;  /* 0x0000004c4c4ca220 */ /* 0x010fe20000400000 */
[----:B------:R-:W-:Y:S01]  /*9ec0*/  FSETP.GEU.AND P2, PT, R39, -126, PT ;  /* 0xc2fc00002700780b */ /* 0x000fe20003f4e000 */
[----:B------:R-:W-:Y:S01]  /*9ed0*/  FFMA R9, R151, UR38, -R69 ;  /* 0x0000002697097c23 */ /* 0x000fe20008000845 */
[----:B------:R-:W-:-:S03]  /*9ee0*/  FMUL R68, R68, UR38 ;  /* 0x0000002644447c20 */ /* 0x000fc60008400000 */
[----:B------:R-:W-:Y:S01]  /*9ef0*/  @!P4 FMUL R35, R35, 0.5 ;  /* 0x3f0000002323c820 */ /* 0x000fe20000400000 */
[----:B------:R4:W5:Y:S01]  /*9f00*/  MUFU.EX2 R213, R31 ;  /* 0x0000001f00d57308 */ /* 0x0009620000000800 */
[----:B--2---:R-:W-:Y:S01]  /*9f10*/  @!P3 FMUL R136, R136, R136 ;  /* 0x000000888888b220 */ /* 0x004fe20000400000 */
[----:B------:R-:W-:Y:S01]  /*9f20*/  FSETP.GEU.AND P3, PT, R26, -126, PT ;  /* 0xc2fc00001a00780b */ /* 0x000fe20003f6e000 */
[--C-:B-1----:R-:W-:Y:S01]  /*9f30*/  FFMA R34, R66, UR38, -R69.reuse ;  /* 0x0000002642227c23 */ /* 0x102fe20008000845 */
[--C-:B------:R-:W-:Y:S01]  /*9f40*/  FFMA R66, R95, UR38, -R69.reuse ;  /* 0x000000265f427c23 */ /* 0x100fe20008000845 */
[----:B------:R-:W-:Y:S01]  /*9f50*/  FFMA R95, R123, UR38, -R69 ;  /* 0x000000267b5f7c23 */ /* 0x000fe20008000845 */
[----:B------:R-:W-:Y:S01]  /*9f60*/  FADD R123, R16, R73 ;  /* 0x00000049107b7221 */ /* 0x000fe20000000000 */
[----:B------:R-:W-:Y:S01]  /*9f70*/  @!P2 FMUL R39, R39, 0.5 ;  /* 0x3f0000002727a820 */ /* 0x000fe20000400000 */
[----:B------:R1:W2:Y:S01]  /*9f80*/  MUFU.EX2 R214, R35 ;  /* 0x0000002300d67308 */ /* 0x0002a20000000800 */
[----:B---3--:R-:W-:Y:S01]  /*9f90*/  @!P5 FMUL R77, R77, R77 ;  /* 0x0000004d4d4dd220 */ /* 0x008fe20000400000 */
[----:B------:R-:W-:Y:S01]  /*9fa0*/  FSETP.GEU.AND P5, PT, R43, -126, PT ;  /* 0xc2fc00002b00780b */ /* 0x000fe20003fae000 */
[--C-:B----4-:R-:W-:Y:S01]  /*9fb0*/  FFMA R31, R58, UR38, -R69.reuse ;  /* 0x000000263a1f7c23 */ /* 0x110fe20008000845 */
[--C-:B------:R-:W-:Y:S01]  /*9fc0*/  FFMA R58, R122, UR38, -R69.reuse ;  /* 0x000000267a3a7c23 */ /* 0x100fe20008000845 */
[--C-:B------:R-:W-:Y:S01]  /*9fd0*/  FFMA R122, R87, UR38, -R69.reuse ;  /* 0x00000026577a7c23 */ /* 0x100fe20008000845 */
[--C-:B------:R-:W-:Y:S01]  /*9fe0*/  FFMA R87, R150, UR38, -R69.reuse ;  /* 0x0000002696577c23 */ /* 0x100fe20008000845 */
[----:B------:R-:W-:Y:S01]  /*9ff0*/  @!P3 FMUL R26, R26, 0.5 ;  /* 0x3f0000001a1ab820 */ /* 0x000fe20000400000 */
[----:B------:R3:W4:Y:S01]  /*a000*/  MUFU.EX2 R209, R39 ;  /* 0x0000002700d17308 */ /* 0x0007220000000800 */
[----:B-----5:R-:W-:Y:S01]  /*a010*/  @!P6 FMUL R213, R213, R213 ;  /* 0x000000d5d5d5e220 */ /* 0x020fe20000400000 */
[----:B------:R-:W-:Y:S01]  /*a020*/  FSETP.GEU.AND P6, PT, R42, -126, PT ;  /* 0xc2fc00002a00780b */ /* 0x000fe20003fce000 */
[----:B-1----:R-:W-:Y:S01]  /*a030*/  FFMA R35, R70, UR38, -R69 ;  /* 0x0000002646237c23 */ /* 0x002fe20008000845 */
[----:B------:R-:W-:-:S03]  /*a040*/  FADD R70, -R7, R8 ;  /* 0x0000000807467221 */ /* 0x000fc60000000100 */
[----:B------:R-:W-:Y:S01]  /*a050*/  @!P5 FMUL R43, R43, 0.5 ;  /* 0x3f0000002b2bd820 */ /* 0x000fe20000400000 */
[----:B------:R-:W1:Y:S01]  /*a060*/  MUFU.EX2 R26, R26 ;  /* 0x0000001a001a7308 */ /* 0x000e620000000800 */
[----:B--2---:R-:W-:Y:S01]  /*a070*/  @!P4 FMUL R214, R214, R214 ;  /* 0x000000d6d6d6c220 */ /* 0x004fe20000400000 */
[----:B------:R-:W-:Y:S01]  /*a080*/  FSETP.GEU.AND P4, PT, R46, -126, PT ;  /* 0xc2fc00002e00780b */ /* 0x000fe20003f8e000 */
[----:B---3--:R-:W-:Y:S01]  /*a090*/  FFMA R39, R78, UR38, -R69 ;  /* 0x000000264e277c23 */ /* 0x008fe20008000845 */
[----:B------:R-:W-:Y:S01]  /*a0a0*/  FADD R78, R29, R112 ;  /* 0x000000701d4e7221 */ /* 0x000fe20000000000 */
[----:B------:R-:W-:Y:S02]  /*a0b0*/  FMUL R70, R70, UR38 ;  /* 0x0000002646467c20 */ /* 0x000fe40008400000 */
[----:B------:R-:W-:Y:S01]  /*a0c0*/  @!P6 FMUL R42, R42, 0.5 ;  /* 0x3f0000002a2ae820 */ /* 0x000fe20000400000 */
[----:B------:R2:W3:Y:S01]  /*a0d0*/  MUFU.EX2 R210, R43 ;  /* 0x0000002b00d27308 */ /* 0x0004e20000000800 */
[----:B----4-:R-:W-:Y:S01]  /*a0e0*/  @!P2 FMUL R209, R209, R209 ;  /* 0x000000d1d1d1a220 */ /* 0x010fe20000400000 */
[----:B------:R-:W-:-:S05]  /*a0f0*/  FSETP.GEU.AND P2, PT, R50, -126, PT ;  /* 0xc2fc00003200780b */ /* 0x000fca0003f4e000 */
[----:B------:R-:W-:Y:S01]  /*a100*/  @!P4 FMUL R46, R46, 0.5 ;  /* 0x3f0000002e2ec820 */ /* 0x000fe20000400000 */
[----:B------:R4:W5:Y:S01]  /*a110*/  MUFU.EX2 R89, R42 ;  /* 0x0000002a00597308 */ /* 0x0009620000000800 */
[----:B-1----:R-:W-:Y:S01]  /*a120*/  @!P3 FMUL R26, R26, R26 ;  /* 0x0000001a1a1ab220 */ /* 0x002fe20000400000 */
[----:B------:R-:W-:Y:S01]  /*a130*/  FSETP.GEU.AND P3, PT, R38, -126, PT ;  /* 0xc2fc00002600780b */ /* 0x000fe20003f6e000 */
[--C-:B--2---:R-:W-:Y:S01]  /*a140*/  FFMA R43, R94, UR38, -R69.reuse ;  /* 0x000000265e2b7c23 */ /* 0x104fe20008000845 */
[--C-:B------:R-:W-:Y:S01]  /*a150*/  FFMA R94, R139, UR38, -R69.reuse ;  /* 0x000000268b5e7c23 */ /* 0x100fe20008000845 */
[----:B------:R-:W-:Y:S02]  /*a160*/  FADD R139, R57, R10 ;  /* 0x0000000a398b7221 */ /* 0x000fe40000000000 */
[----:B------:R-:W-:Y:S01]  /*a170*/  @!P2 FMUL R50, R50, 0.5 ;  /* 0x3f0000003232a820 */ /* 0x000fe20000400000 */
[----:B------:R1:W2:Y:S01]  /*a180*/  MUFU.EX2 R96, R46 ;  /* 0x0000002e00607308 */ /* 0x0002a20000000800 */
[----:B---3--:R-:W-:Y:S01]  /*a190*/  @!P5 FMUL R210, R210, R210 ;  /* 0x000000d2d2d2d220 */ /* 0x008fe20000400000 */
[----:B------:R-:W-:Y:S01]  /*a1a0*/  FSETP.GEU.AND P5, PT, R54, -126, PT ;  /* 0xc2fc00003600780b */ /* 0x000fe20003fae000 */
[----:B----4-:R-:W-:Y:S01]  /*a1b0*/  FFMA R42, R90, UR38, -R69 ;  /* 0x000000265a2a7c23 */ /* 0x010fe20008000845 */
[----:B------:R-:W-:-:S03]  /*a1c0*/  FADD R90, R21, R100 ;  /* 0x00000064155a7221 */ /* 0x000fc60000000000 */
[----:B------:R-:W-:Y:S01]  /*a1d0*/  @!P3 FMUL R38, R38, 0.5 ;  /* 0x3f0000002626b820 */ /* 0x000fe20000400000 */
[----:B------:R3:W4:Y:S01]  /*a1e0*/  MUFU.EX2 R97, R50 ;  /* 0x0000003200617308 */ /* 0x0007220000000800 */
[----:B-----5:R-:W-:Y:S01]  /*a1f0*/  @!P6 FMUL R89, R89, R89 ;  /* 0x000000595959e220 */ /* 0x020fe20000400000 */
[----:B------:R-:W-:Y:S01]  /*a200*/  FSETP.GEU.AND P6, PT, R51, -126, PT ;  /* 0xc2fc00003300780b */ /* 0x000fe20003fce000 */
[----:B-1----:R-:W-:Y:S01]  /*a210*/  FFMA R46, R98, UR38, -R69 ;  /* 0x00000026622e7c23 */ /* 0x002fe20008000845 */
[----:B------:R-:W-:-:S03]  /*a220*/  FADD R98, R22, R93 ;  /* 0x0000005d16627221 */ /* 0x000fc60000000000 */
[----:B------:R-:W-:Y:S01]  /*a230*/  @!P5 FMUL R54, R54, 0.5 ;  /* 0x3f0000003636d820 */ /* 0x000fe20000400000 */
[----:B------:R1:W5:Y:S01]  /*a240*/  MUFU.EX2 R88, R38 ;  /* 0x0000002600587308 */ /* 0x0003620000000800 */
[----:B--2---:R-:W-:Y:S01]  /*a250*/  @!P4 FMUL R96, R96, R96 ;  /* 0x000000606060c220 */ /* 0x004fe20000400000 */
[----:B------:R-:W-:Y:S01]  /*a260*/  FSETP.GEU.AND P4, PT, R31, -126, PT ;  /* 0xc2fc00001f00780b */ /* 0x000fe20003f8e000 */
[--C-:B---3--:R-:W-:Y:S01]  /*a270*/  FFMA R50, R106, UR38, -R69.reuse ;  /* 0x000000266a327c23 */ /* 0x108fe20008000845 */
[----:B------:R-:W-:Y:S01]  /*a280*/  FFMA R106, R146, UR38, -R69 ;  /* 0x00000026926a7c23 */ /* 0x000fe20008000845 */
[----:B------:R-:W-:Y:S02]  /*a290*/  FADD R146, R44, R121 ;  /* 0x000000792c927221 */ /* 0x000fe40000000000 */
[----:B------:R-:W-:Y:S01]  /*a2a0*/  @!P6 FMUL R51, R51, 0.5 ;  /* 0x3f0000003333e820 */ /* 0x000fe20000400000 */
[----:B------:R2:W3:Y:S01]  /*a2b0*/  MUFU.EX2 R140, R54 ;  /* 0x00000036008c7308 */ /* 0x0004e20000000800 */
[----:B----4-:R-:W-:Y:S01]  /*a2c0*/  @!P2 FMUL R97, R97, R97 ;  /* 0x000000616161a220 */ /* 0x010fe20000400000 */
[----:B------:R-:W-:Y:S01]  /*a2d0*/  FSETP.GEU.AND P2, PT, R30, -126, PT ;  /* 0xc2fc00001e00780b */ /* 0x000fe20003f4e000 */
[--C-:B-1----:R-:W-:Y:S01]  /*a2e0*/  FFMA R38, R74, UR38, -R69.reuse ;  /* 0x000000264a267c23 */ /* 0x102fe20008000845 */
[----:B------:R-:W-:Y:S01]  /*a2f0*/  FFMA R74, R103, UR38, -R69 ;  /* 0x00000026674a7c23 */ /* 0x000fe20008000845 */
[----:B------:R-:W-:-:S02]  /*a300*/  FADD R103, R52, R129 ;  /* 0x0000008134677221 */ /* 0x000fc40000000000 */
[----:B------:R-:W-:Y:S01]  /*a310*/  @!P4 FMUL R31, R31, 0.5 ;  /* 0x3f0000001f1fc820 */ /* 0x000fe20000400000 */
[----:B------:R1:W4:Y:S01]  /*a320*/  MUFU.EX2 R212, R51 ;  /* 0x0000003300d47308 */ /* 0x0003220000000800 */
[----:B-----5:R-:W-:Y:S01]  /*a330*/  @!P3 FMUL R88, R88, R88 ;  /* 0x000000585858b220 */ /* 0x020fe20000400000 */
[----:B------:R-:W-:Y:S01]  /*a340*/  FSETP.GEU.AND P3, PT, R47, -126, PT ;  /* 0xc2fc00002f00780b */ /* 0x000fe20003f6e000 */
[--C-:B--2---:R-:W-:Y:S01]  /*a350*/  FFMA R54, R114, UR38, -R69.reuse ;  /* 0x0000002672367c23 */ /* 0x104fe20008000845 */
[----:B------:R-:W-:Y:S01]  /*a360*/  FFMA R114, R131, UR38, -R69 ;  /* 0x0000002683727c23 */ /* 0x000fe20008000845 */
[----:B------:R-:W-:Y:S01]  /*a370*/  FADD R98, R98, R103 ;  /* 0x0000006762627221 */ /* 0x000fe20000000000 */
[----:B------:R-:W-:Y:S01]  /*a380*/  FADD R131, R53, R136 ;  /* 0x0000008835837221 */ /* 0x000fe20000000000 */
[----:B------:R-:W-:Y:S01]  /*a390*/  @!P2 FMUL R30, R30, 0.5 ;  /* 0x3f0000001e1ea820 */ /* 0x000fe20000400000 */
[----:B------:R-:W2:Y:S01]  /*a3a0*/  MUFU.EX2 R31, R31 ;  /* 0x0000001f001f7308 */ /* 0x000ea20000000800 */
[----:B---3--:R-:W-:Y:S01]  /*a3b0*/  @!P5 FMUL R140, R140, R140 ;  /* 0x0000008c8c8cd220 */ /* 0x008fe20000400000 */
[----:B------:R-:W-:Y:S01]  /*a3c0*/  FSETP.GEU.AND P5, PT, R34, -126, PT ;  /* 0xc2fc00002200780b */ /* 0x000fe20003fae000 */
[--C-:B-1----:R-:W-:Y:S01]  /*a3d0*/  FFMA R51, R110, UR38, -R69.reuse ;  /* 0x000000266e337c23 */ /* 0x102fe20008000845 */
[----:B------:R-:W-:Y:S01]  /*a3e0*/  FFMA R110, R134, UR38, -R69 ;  /* 0x00000026866e7c23 */ /* 0x000fe20008000845 */
[----:B------:R-:W-:-:S02]  /*a3f0*/  FADD R134, R37, R120 ;  /* 0x0000007825867221 */ /* 0x000fc40000000000 */
[----:B------:R-:W-:Y:S01]  /*a400*/  @!P3 FMUL R47, R47, 0.5 ;  /* 0x3f0000002f2fb820 */ /* 0x000fe20000400000 */
[----:B------:R-:W1:Y:S01]  /*a410*/  MUFU.EX2 R30, R30 ;  /* 0x0000001e001e7308 */ /* 0x000e620000000800 */
[----:B----4-:R-:W-:Y:S01]  /*a420*/  @!P6 FMUL R212, R212, R212 ;  /* 0x000000d4d4d4e220 */ /* 0x010fe20000400000 */
[----:B------:R-:W-:-:S05]  /*a430*/  FSETP.GEU.AND P6, PT, R63, -126, PT ;  /* 0xc2fc00003f00780b */ /* 0x000fca0003fce000 */
[----:B------:R-:W-:Y:S01]  /*a440*/  @!P5 FMUL R34, R34, 0.5 ;  /* 0x3f0000002222d820 */ /* 0x000fe20000400000 */
[----:B------:R3:W4:Y:S01]  /*a450*/  MUFU.EX2 R211, R47 ;  /* 0x0000002f00d37308 */ /* 0x0007220000000800 */
[----:B--2---:R-:W-:Y:S01]  /*a460*/  @!P4 FMUL R31, R31, R31 ;  /* 0x0000001f1f1fc220 */ /* 0x004fe20000400000 */
[----:B------:R-:W-:-:S05]  /*a470*/  FSETP.GEU.AND P4, PT, R67, -126, PT ;  /* 0xc2fc00004300780b */ /* 0x000fca0003f8e000 */
[----:B------:R-:W-:Y:S01]  /*a480*/  @!P6 FMUL R63, R63, 0.5 ;  /* 0x3f0000003f3fe820 */ /* 0x000fe20000400000 */
[----:B------:R-:W2:Y:S01]  /*a490*/  MUFU.EX2 R34, R34 ;  /* 0x0000002200227308 */ /* 0x000ea20000000800 */
[----:B-1----:R-:W-:Y:S01]  /*a4a0*/  @!P2 FMUL R30, R30, R30 ;  /* 0x0000001e1e1ea220 */ /* 0x002fe20000400000 */
[----:B------:R-:W-:Y:S01]  /*a4b0*/  FSETP.GEU.AND P2, PT, R71, -126, PT ;  /* 0xc2fc00004700780b */ /* 0x000fe20003f4e000 */
[--C-:B---3--:R-:W-:Y:S01]  /*a4c0*/  FFMA R47, R102, UR38, -R69.reuse ;  /* 0x00000026662f7c23 */ /* 0x108fe20008000845 */
[----:B------:R-:W-:Y:S01]  /*a4d0*/  FFMA R102, R142, UR38, -R69 ;  /* 0x000000268e667c23 */ /* 0x000fe20008000845 */
[----:B------:R-:W-:Y:S02]  /*a4e0*/  FADD R142, R41, R124 ;  /* 0x0000007c298e7221 */ /* 0x000fe40000000000 */
[----:B------:R-:W-:Y:S01]  /*a4f0*/  @!P4 FMUL R67, R67, 0.5 ;  /* 0x3f0000004343c820 */ /* 0x000fe20000400000 */
[----:B------:R1:W3:Y:S01]  /*a500*/  MUFU.EX2 R141, R63 ;  /* 0x0000003f008d7308 */ /* 0x0002e20000000800 */
[----:B----4-:R-:W-:Y:S01]  /*a510*/  @!P3 FMUL R211, R211, R211 ;  /* 0x000000d3d3d3b220 */ /* 0x010fe20000400000 */
[----:B------:R-:W-:-:S05]  /*a520*/  FSETP.GEU.AND P3, PT, R59, -126, PT ;  /* 0xc2fc00003b00780b */ /* 0x000fca0003f6e000 */
[----:B------:R-:W-:Y:S01]  /*a530*/  @!P2 FMUL R71, R71, 0.5 ;  /* 0x3f0000004747a820 */ /* 0x000fe20000400000 */
[----:B------:R4:W5:Y:S01]  /*a540*/  MUFU.EX2 R145, R67 ;  /* 0x0000004300917308 */ /* 0x0009620000000800 */
[----:B--2---:R-:W-:Y:S01]  /*a550*/  @!P5 FMUL R34, R34, R34 ;  /* 0x000000222222d220 */ /* 0x004fe20000400000 */
[----:B------:R-:W-:Y:S01]  /*a560*/  FSETP.GEU.AND P5, PT, R75, -126, PT ;  /* 0xc2fc00004b00780b */ /* 0x000fe20003fae000 */
[----:B-1----:R-:W-:Y:S01]  /*a570*/  FFMA R63, R91, UR38, -R69 ;  /* 0x000000265b3f7c23 */ /* 0x002fe20008000845 */
[----:B------:R-:W-:-:S03]  /*a580*/  FADD R91, R11, R64 ;  /* 0x000000400b5b7221 */ /* 0x000fc60000000000 */
[----:B------:R-:W-:Y:S01]  /*a590*/  @!P3 FMUL R59, R59, 0.5 ;  /* 0x3f0000003b3bb820 */ /* 0x000fe20000400000 */
[----:B------:R1:W2:Y:S01]  /*a5a0*/  MUFU.EX2 R148, R71 ;  /* 0x0000004700947308 */ /* 0x0002a20000000800 */
[----:B---3--:R-:W-:Y:S01]  /*a5b0*/  @!P6 FMUL R141, R141, R141 ;  /* 0x0000008d8d8de220 */ /* 0x008fe20000400000 */
[----:B------:R-:W-:Y:S01]  /*a5c0*/  FSETP.GEU.AND P6, PT, R38, -126, PT ;  /* 0xc2fc00002600780b */ /* 0x000fe20003fce000 */
[--C-:B----4-:R-:W-:Y:S01]  /*a5d0*/  FFMA R67, R99, UR38, -R69.reuse ;  /* 0x0000002663437c23 */ /* 0x110fe20008000845 */
[----:B------:R-:W-:Y:S01]  /*a5e0*/  FFMA R99, R55, UR38, -R69 ;  /* 0x0000002637637c23 */ /* 0x000fe20008000845 */
[----:B------:R-:W-:Y:S01]  /*a5f0*/  FADD R91, R91, R78 ;  /* 0x0000004e5b5b7221 */ /* 0x000fe20000000000 */
[----:B------:R-:W-:Y:S01]  /*a600*/  FADD R78, R48, R125 ;  /* 0x0000007d304e7221 */ /* 0x000fe20000000000 */
[----:B------:R-:W-:Y:S01]  /*a610*/  @!P5 FMUL R75, R75, 0.5 ;  /* 0x3f0000004b4bd820 */ /* 0x000fe20000400000 */
[----:B------:R3:W4:Y:S01]  /*a620*/  MUFU.EX2 R144, R59 ;  /* 0x0000003b00907308 */ /* 0x0007220000000800 */
[----:B-----5:R-:W-:Y:S01]  /*a630*/  @!P4 FMUL R145, R145, R145 ;  /* 0x000000919191c220 */ /* 0x020fe20000400000 */
[----:B------:R-:W-:Y:S01]  /*a640*/  FSETP.GEU.AND P4, PT, R39, -126, PT ;  /* 0xc2fc00002700780b */ /* 0x000fe20003f8e000 */
[----:B-1----:R-:W-:-:S04]  /*a650*/  FADD R71, R45, R128 ;  /* 0x000000802d477221 */ /* 0x002fc80000000000 */
[----:B------:R-:W-:Y:S01]  /*a660*/  @!P6 FMUL R38, R38, 0.5 ;  /* 0x3f0000002626e820 */ /* 0x000fe20000400000 */
[----:B------:R1:W5:Y:S01]  /*a670*/  MUFU.EX2 R149, R75 ;  /* 0x0000004b00957308 */ /* 0x0003620000000800 */
[--C-:B---3--:R-:W-:Y:S01]  /*a680*/  FFMA R59, R82, UR38, -R69.reuse ;  /* 0x00000026523b7c23 */ /* 0x108fe20008000845 */
[----:B--2---:R-:W-:Y:S01]  /*a690*/  @!P2 FMUL R148, R148, R148 ;  /* 0x000000949494a220 */ /* 0x004fe20000400000 */
[--C-:B------:R-:W-:Y:S01]  /*a6a0*/  FFMA R82, R111, UR38, -R69.reuse ;  /* 0x000000266f527c23 */ /* 0x100fe20008000845 */
[--C-:B------:R-:W-:Y:S02]  /*a6b0*/  FFMA R111, R147, UR38, -R69.reuse ;  /* 0x00000026936f7c23 */ /* 0x100fe40008000845 */
[----:B------:R-:W-:Y:S01]  /*a6c0*/  FSETP.GEU.AND P2, PT, R59, -126, PT ;  /* 0xc2fc00003b00780b */ /* 0x000fe20003f4e000 */
[----:B------:R-:W-:Y:S01]  /*a6d0*/  @!P4 FMUL R39, R39, 0.5 ;  /* 0x3f0000002727c820 */ /* 0x000fe20000400000 */
[----:B------:R-:W2:Y:S01]  /*a6e0*/  MUFU.EX2 R38, R38 ;  /* 0x0000002600267308 */ /* 0x000ea20000000800 */
[--C-:B-1----:R-:W-:Y:S01]  /*a6f0*/  FFMA R75, R107, UR38, -R69.reuse ;  /* 0x000000266b4b7c23 */ /* 0x102fe20008000845 */
[----:B----4-:R-:W-:Y:S01]  /*a700*/  @!P3 FMUL R144, R144, R144 ;  /* 0x000000909090b220 */ /* 0x010fe20000400000 */
[----:B------:R-:W-:Y:S01]  /*a710*/  FSETP.GEU.AND P3, PT, R35, -126, PT ;  /* 0xc2fc00002300780b */ /* 0x000fe20003f6e000 */
[----:B------:R-:W-:-:S04]  /*a720*/  FFMA R107, R143, UR38, -R69 ;  /* 0x000000268f6b7c23 */ /* 0x000fc80008000845 */
[----:B------:R-:W1:Y:S01]  /*a730*/  MUFU.EX2 R39, R39 ;  /* 0x0000002700277308 */ /* 0x000e620000000800 */
[----:B-----5:R-:W-:Y:S01]  /*a740*/  @!P5 FMUL R149, R149, R149 ;  /* 0x000000959595d220 */ /* 0x020fe20000400000 */
[----:B------:R-:W-:Y:S01]  /*a750*/  FSETP.GEU.AND P5, PT, R62, -126, PT ;  /* 0xc2fc00003e00780b */ /* 0x000fe20003fae000 */
[----:B------:R-:W-:-:S05]  /*a760*/  @!P2 FMUL R59, R59, 0.5 ;  /* 0x3f0000003b3ba820 */ /* 0x000fca0000400000 */
[----:B------:R-:W-:Y:S01]  /*a770*/  @!P3 FMUL R35, R35, 0.5 ;  /* 0x3f0000002323b820 */ /* 0x000fe20000400000 */
[----:B------:R-:W3:Y:S01]  /*a780*/  MUFU.EX2 R59, R59 ;  /* 0x0000003b003b7308 */ /* 0x000ee20000000800 */
[----:B--2---:R-:W-:Y:S01]  /*a790*/  @!P6 FMUL R38, R38, R38 ;  /* 0x000000262626e220 */ /* 0x004fe20000400000 */
[----:B------:R-:W-:-:S04]  /*a7a0*/  FSETP.GEU.AND P6, PT, R83, -126, PT ;  /* 0xc2fc00005300780b */ /* 0x000fc80003fce000 */
[----:B------:R-:W-:Y:S01]  /*a7b0*/  @!P5 FMUL R62, R62, 0.5 ;  /* 0x3f0000003e3ed820 */ /* 0x000fe20000400000 */
[----:B-1----:R-:W-:Y:S01]  /*a7c0*/  @!P4 FMUL R39, R39, R39 ;  /* 0x000000272727c220 */ /* 0x002fe20000400000 */
[C---:B------:R-:W-:Y:S01]  /*a7d0*/  FSETP.GEU.AND P4, PT, R42.reuse, -126, PT ;  /* 0xc2fc00002a00780b */ /* 0x040fe20003f8e000 */
[----:B------:R-:W1:Y:S06]  /*a7e0*/  MUFU.EX2 R35, R35 ;  /* 0x0000002300237308 */ /* 0x000e6c0000000800 */
[----:B------:R-:W-:Y:S01]  /*a7f0*/  @!P6 FMUL R83, R83, 0.5 ;  /* 0x3f0000005353e820 */ /* 0x000fe20000400000 */
[----:B---3--:R-:W-:Y:S01]  /*a800*/  @!P2 FMUL R59, R59, R59 ;  /* 0x0000003b3b3ba220 */ /* 0x008fe20000400000 */
[----:B------:R-:W-:Y:S01]  /*a810*/  FSETP.GEU.AND P2, PT, R43, -126, PT ;  /* 0xc2fc00002b00780b */ /* 0x000fe20003f4e000 */
[----:B------:R-:W2:Y:S03]  /*a820*/  MUFU.EX2 R62, R62 ;  /* 0x0000003e003e7308 */ /* 0x000ea60000000800 */
[----:B------:R-:W-:-:S05]  /*a830*/  @!P4 FMUL R42, R42, 0.5 ;  /* 0x3f0000002a2ac820 */ /* 0x000fca0000400000 */
[----:B------:R3:W4:Y:S01]  /*a840*/  MUFU.EX2 R86, R83 ;  /* 0x0000005300567308 */ /* 0x0007220000000800 */
[----:B-1----:R-:W-:Y:S01]  /*a850*/  @!P3 FMUL R35, R35, R35 ;  /* 0x000000232323b220 */ /* 0x002fe20000400000 */
[----:B------:R-:W-:Y:S02]  /*a860*/  FSETP.GEU.AND P3, PT, R79, -126, PT ;  /* 0xc2fc00004f00780b */ /* 0x000fe40003f6e000 */
[----:B------:R-:W-:-:S04]  /*a870*/  @!P2 FMUL R43, R43, 0.5 ;  /* 0x3f0000002b2ba820 */ /* 0x000fc80000400000 */
[----:B------:R-:W1:Y:S01]  /*a880*/  MUFU.EX2 R42, R42 ;  /* 0x0000002a002a7308 */ /* 0x000e620000000800 */
[----:B--2---:R-:W-:Y:S01]  /*a890*/  @!P5 FMUL R62, R62, R62 ;  /* 0x0000003e3e3ed220 */ /* 0x004fe20000400000 */
[----:B------:R-:W-:Y:S01]  /*a8a0*/  FSETP.GEU.AND P5, PT, R46, -126, PT ;  /* 0xc2fc00002e00780b */ /* 0x000fe20003fae000 */
[--C-:B---3--:R-:W-:Y:S01]  /*a8b0*/  FFMA R83, R115, UR38, -R69.reuse ;  /* 0x0000002673537c23 */ /* 0x108fe20008000845 */
[----:B------:R-:W-:Y:S01]  /*a8c0*/  FFMA R115, R135, UR38, -R69 ;  /* 0x0000002687737c23 */ /* 0x000fe20008000845 */
[----:B------:R-:W-:Y:S02]  /*a8d0*/  FADD R135, R56, R133 ;  /* 0x0000008538877221 */ /* 0x000fe40000000000 */
[----:B------:R-:W-:Y:S01]  /*a8e0*/  @!P3 FMUL R79, R79, 0.5 ;  /* 0x3f0000004f4fb820 */ /* 0x000fe20000400000 */
[----:B------:R-:W2:Y:S01]  /*a8f0*/  MUFU.EX2 R43, R43 ;  /* 0x0000002b002b7308 */ /* 0x000ea20000000800 */
[----:B----4-:R-:W-:Y:S01]  /*a900*/  @!P6 FMUL R86, R86, R86 ;  /* 0x000000565656e220 */ /* 0x010fe20000400000 */
        /* <DEDUP_REMOVED lines=9> */
[----:B---3--:R-:W-:-:S04]  /*a9a0*/  FADD R79, R14, R65 ;  /* 0x000000410e4f7221 */ /* 0x008fc80000000000 */
        /* <DEDUP_REMOVED lines=11> */
[----:B------:R-:W-:-:S03]  /*aa60*/  FSETP.GEU.AND P6, PT, R50, -126, PT ;  /* 0xc2fc00003200780b */ /* 0x000fc60003fce000 */
[----:B------:R-:W-:Y:S02]  /*aa70*/  FADD R218, R213, R66 ;  /* 0x00000042d5da7221 */ /* 0x000fe40000000000 */
        /* <DEDUP_REMOVED lines=31> */
[----:B--2---:R-:W-:Y:S01]  /*ac70*/  FFMA R118, R119, UR38, -R69 ;  /* 0x0000002677767c23 */ /* 0x004fe20008000845 */
[----:B-1----:R-:W-:Y:S01]  /*ac80*/  @!P3 FMUL R47, R47, R47 ;  /* 0x0000002f2f2fb220 */ /* 0x002fe20000400000 */
[----:B------:R-:W-:Y:S01]  /*ac90*/  FSETP.GEU.AND P3, PT, R82, -126, PT ;  /* 0xc2fc00005200780b */ /* 0x000fe20003f6e000 */
[----:B------:R-:W-:-:S03]  /*aca0*/  FADD R69, R32, R109 ;  /* 0x0000006d20457221 */ /* 0x000fc60000000000 */
[----:B------:R-:W-:Y:S01]  /*acb0*/  @!P2 FMUL R95, R95, 0.5 ;  /* 0x3f0000005f5fa820 */ /* 0x000fe20000400000 */
[----:B------:R-:W1:Y:S01]  /*acc0*/  MUFU.EX2 R58, R58 ;  /* 0x0000003a003a7308 */ /* 0x000e620000000800 */
[----:B----4-:R-:W-:Y:S01]  /*acd0*/  @!P5 FMUL R55, R55, R55 ;  /* 0x000000373737d220 */ /* 0x010fe20000400000 */
[----:B------:R-:W-:-:S06]  /*ace0*/  FSETP.GEU.AND P5, PT, R127, -126, PT ;  /* 0xc2fc00007f00780b */ /* 0x000fcc0003fae000 */
[----:B------:R-:W2:Y:S01]  /*acf0*/  MUFU.EX2 R95, R95 ;  /* 0x0000005f005f7308 */ /* 0x000ea20000000800 */
[----:B---3--:R-:W-:Y:S01]  /*ad00*/  @!P6 FMUL R83, R83, R83 ;  /* 0x000000535353e220 */ /* 0x008fe20000400000 */
[----:B------:R-:W-:Y:S01]  /*ad10*/  FSETP.GEU.AND P6, PT, R126, -126, PT ;  /* 0xc2fc00007e00780b */ /* 0x000fe20003fce000 */
[----:B------:R-:W-:-:S04]  /*ad20*/  @!P3 FMUL R82, R82, 0.5 ;  /* 0x3f0000005252b820 */ /* 0x000fc80000400000 */
[----:B------:R-:W-:Y:S01]  /*ad30*/  @!P5 FMUL R127, R127, 0.5 ;  /* 0x3f0000007f7fd820 */ /* 0x000fe20000400000 */
[----:B-1----:R-:W-:Y:S01]  /*ad40*/  @!P4 FMUL R58, R58, R58 ;  /* 0x0000003a3a3ac220 */ /* 0x002fe20000400000 */
[----:B------:R-:W-:Y:S02]  /*ad50*/  FSETP.GEU.AND P4, PT, R130, -126, PT ;  /* 0xc2fc00008200780b */ /* 0x000fe40003f8e000 */
[----:B------:R1:W3:Y:S01]  /*ad60*/  MUFU.EX2 R8, R127 ;  /* 0x0000007f00087308 */ /* 0x0002e20000000800 */
[----:B------:R-:W-:-:S03]  /*ad70*/  FADD R150, R31, R58 ;  /* 0x0000003a1f967221 */ /* 0x000fc60000000000 */
[----:B------:R-:W-:Y:S01]  /*ad80*/  @!P6 FMUL R126, R126, 0.5 ;  /* 0x3f0000007e7ee820 */ /* 0x000fe20000400000 */
[----:B--2---:R-:W-:Y:S01]  /*ad90*/  @!P2 FMUL R95, R95, R95 ;  /* 0x0000005f5f5fa220 */ /* 0x004fe20000400000 */
[----:B------:R-:W-:Y:S02]  /*ada0*/  FSETP.GEU.AND P2, PT, R114, -126, PT ;  /* 0xc2fc00007200780b */ /* 0x000fe40003f4e000 */
[----:B------:R2:W4:Y:S01]  /*adb0*/  MUFU.EX2 R7, R126 ;  /* 0x0000007e00077308 */ /* 0x0005220000000800 */
[----:B-1----:R-:W-:Y:S01]  /*adc0*/  FADD R127, R20, R85 ;  /* 0x00000055147f7221 */ /* 0x002fe20000000000 */
[----:B------:R-:W-:Y:S01]  /*add0*/  FADD R216, R144, R95 ;  /* 0x0000005f90d87221 */ /* 0x000fe20000000000 */
[----:B------:R-:W-:Y:S02]  /*ade0*/  @!P4 FMUL R130, R130, 0.5 ;  /* 0x3f0000008282c820 */ /* 0x000fe40000400000 */
[----:B------:R-:W-:Y:S01]  /*adf0*/  FADD R127, R127, R78 ;  /* 0x0000004e7f7f7221 */ /* 0x000fe20000000000 */
[----:B------:R-:W-:Y:S01]  /*ae00*/  FADD R78, R33, R116 ;  /* 0x00000074214e7221 */ /* 0x000fe20000000000 */
[----:B------:R-:W-:Y:S01]  /*ae10*/  FADD R143, R143, R216 ;  /* 0x000000d88f8f7221 */ /* 0x000fe20000000000 */
[----:B------:R1:W5:Y:S01]  /*ae20*/  MUFU.EX2 R119, R130 ;  /* 0x0000008200777308 */ /* 0x0003620000000800 */
[----:B---3--:R-:W-:Y:S01]  /*ae30*/  @!P5 FMUL R8, R8, R8 ;  /* 0x000000080808d220 */ /* 0x008fe20000400000 */
[----:B------:R-:W-:Y:S01]  /*ae40*/  FSETP.GEU.AND P5, PT, R115, -126, PT ;  /* 0xc2fc00007300780b */ /* 0x000fe20003fae000 */
[----:B--2---:R-:W-:Y:S01]  /*ae50*/  FADD R126, R12, R61 ;  /* 0x0000003d0c7e7221 */ /* 0x004fe20000000000 */
[----:B------:R-:W-:Y:S01]  /*ae60*/  @!P2 FMUL R114, R114, 0.5 ;  /* 0x3f0000007272a820 */ /* 0x000fe20000400000 */
[----:B------:R-:W-:-:S02]  /*ae70*/  FADD R215, R141, R8 ;  /* 0x000000088dd77221 */ /* 0x000fc40000000000 */
[----:B------:R-:W-:Y:S01]  /*ae80*/  FADD R126, R126, R69 ;  /* 0x000000457e7e7221 */ /* 0x000fe20000000000 */
[----:B------:R-:W2:Y:S01]  /*ae90*/  MUFU.EX2 R82, R82 ;  /* 0x0000005200527308 */ /* 0x000ea20000000800 */
[----:B----4-:R-:W-:Y:S01]  /*aea0*/  @!P6 FMUL R7, R7, R7 ;  /* 0x000000070707e220 */ /* 0x010fe20000400000 */
[----:B------:R-:W-:Y:S01]  /*aeb0*/  FSETP.GEU.AND P6, PT, R110, -126, PT ;  /* 0xc2fc00006e00780b */ /* 0x000fe20003fce000 */
[----:B-1----:R-:W-:Y:S01]  /*aec0*/  FADD R130, R19, R92 ;  /* 0x0000005c13827221 */ /* 0x002fe20000000000 */
[----:B------:R-:W-:Y:S01]  /*aed0*/  FADD R69, R49, R132 ;  /* 0x0000008431457221 */ /* 0x000fe20000000000 */
[----:B------:R-:W-:Y:S01]  /*aee0*/  FADD R218, R218, R215 ;  /* 0x000000d7dada7221 */ /* 0x000fe20000000000 */
[----:B------:R-:W-:Y:S01]  /*aef0*/  FADD R215, R77, R46 ;  /* 0x0000002e4dd77221 */ /* 0x000fe20000000000 */
[----:B------:R-:W-:Y:S01]  /*af00*/  @!P5 FMUL R115, R115, 0.5 ;  /* 0x3f0000007373d820 */ /* 0x000fe20000400000 */
[----:B------:R-:W1:Y:S01]  /*af10*/  MUFU.EX2 R114, R114 ;  /* 0x0000007200727308 */ /* 0x000e620000000800 */
[----:B-----5:R-:W-:Y:S01]  /*af20*/  @!P4 FMUL R119, R119, R119 ;  /* 0x000000777777c220 */ /* 0x020fe20000400000 */
        /* <DEDUP_REMOVED lines=9> */
[----:B--2---:R-:W-:Y:S01]  /*afc0*/  @!P3 FMUL R82, R82, R82 ;  /* 0x000000525252b220 */ /* 0x004fe20000400000 */
[----:B------:R-:W-:Y:S01]  /*afd0*/  FSETP.GEU.AND P3, PT, R99, -126, PT ;  /* 0xc2fc00006300780b */ /* 0x000fe20003f6e000 */
[----:B------:R-:W-:Y:S01]  /*afe0*/  FADD R69, R69, R134 ;  /* 0x0000008645457221 */ /* 0x000fe20000000000 */
[----:B------:R-:W-:Y:S01]  /*aff0*/  FADD R79, R79, R78 ;  /* 0x0000004e4f4f7221 */ /* 0x000fe20000000000 */
        /* <DEDUP_REMOVED lines=9> */
[----:B------:R1:W4:Y:S01]  /*b090*/  MUFU.EX2 R103, R138 ;  /* 0x0000008a00677308 */ /* 0x0003220000000800 */
[----:B---3--:R-:W-:Y:S01]  /*b0a0*/  @!P5 FMUL R115, R115, R115 ;  /* 0x000000737373d220 */ /* 0x008fe20000400000 */
[----:B------:R-:W-:Y:S01]  /*b0b0*/  FSETP.GEU.AND P5, PT, R107, -126, PT ;  /* 0xc2fc00006b00780b */ /* 0x000fe20003fae000 */
[----:B------:R-:W-:Y:S01]  /*b0c0*/  FADD R131, R17, R84 ;  /* 0x0000005411837221 */ /* 0x000fe20000000000 */
[----:B------:R-:W-:Y:S01]  /*b0d0*/  @!P3 FMUL R99, R99, 0.5 ;  /* 0x3f0000006363b820 */ /* 0x000fe20000400000 */
[----:B------:R-:W-:Y:S01]  /*b0e0*/  FADD R123, R123, R134 ;  /* 0x000000867b7b7221 */ /* 0x000fe20000000000 */
[----:B------:R-:W-:Y:S01]  /*b0f0*/  FADD R134, R24, R101 ;  /* 0x0000006518867221 */ /* 0x000fe20000000000 */
[----:B------:R-:W-:Y:S01]  /*b100*/  @!P2 FMUL R94, R94, 0.5 ;  /* 0x3f0000005e5ea820 */ /* 0x000fe20000400000 */
[----:B------:R-:W-:Y:S01]  /*b110*/  FADD R131, R131, R142 ;  /* 0x0000008e83837221 */ /* 0x000fe20000000000 */
[----:B--2---:R-:W-:Y:S01]  /*b120*/  @!P6 FMUL R110, R110, R110 ;  /* 0x0000006e6e6ee220 */ /* 0x004fe20000400000 */
[----:B------:R-:W-:Y:S01]  /*b130*/  FSETP.GEU.AND P6, PT, R102, -126, PT ;  /* 0xc2fc00006600780b */ /* 0x000fe20003fce000 */
[----:B-1----:R-:W-:Y:S01]  /*b140*/  FADD R138, R25, R108 ;  /* 0x0000006c198a7221 */ /* 0x002fe20000000000 */
[----:B------:R-:W-:Y:S01]  /*b150*/  FADD R142, R28, R105 ;  /* 0x000000691c8e7221 */ /* 0x000fe20000000000 */
[----:B------:R-:W1:Y:S01]  /*b160*/  MUFU.EX2 R94, R94 ;  /* 0x0000005e005e7308 */ /* 0x000e620000000800 */
[----:B------:R-:W-:Y:S01]  /*b170*/  FADD R134, R134, R135 ;  /* 0x0000008786867221 */ /* 0x000fe20000000000 */
[----:B------:R-:W-:Y:S01]  /*b180*/  @!P5 FMUL R107, R107, 0.5 ;  /* 0x3f0000006b6bd820 */ /* 0x000fe20000400000 */
[----:B------:R-:W-:Y:S01]  /*b190*/  FADD R138, R138, R139 ;  /* 0x0000008b8a8a7221 */ /* 0x000fe20000000000 */
[----:B----4-:R-:W-:Y:S01]  /*b1a0*/  @!P4 FMUL R103, R103, R103 ;  /* 0x000000676767c220 */ /* 0x010fe20000400000 */
[----:B------:R-:W-:Y:S01]  /*b1b0*/  FSETP.GEU.AND P4, PT, R106, -126, PT ;  /* 0xc2fc00006a00780b */ /* 0x000fe20003f8e000 */
[----:B------:R-:W-:Y:S01]  /*b1c0*/  FADD R139, R60, R137 ;  /* 0x000000893c8b7221 */ /* 0x000fe20000000000 */
[----:B------:R-:W-:Y:S01]  /*b1d0*/  FADD R135, R18, R81 ;  /* 0x0000005112877221 */ /* 0x000fe20000000000 */
[----:B------:R-:W2:Y:S01]  /*b1e0*/  MUFU.EX2 R107, R107 ;  /* 0x0000006b006b7308 */ /* 0x000ea20000000800 */
[----:B------:R-:W-:Y:S01]  /*b1f0*/  FADD R147, R38, R103 ;  /* 0x0000006726937221 */ /* 0x000fe20000000000 */
[----:B------:R-:W-:Y:S01]  /*b200*/  @!P6 FMUL R102, R102, 0.5 ;  /* 0x3f0000006666e820 */ /* 0x000fe20000400000 */
[----:B------:R-:W-:Y:S01]  /*b210*/  FADD R142, R142, R139 ;  /* 0x0000008b8e8e7221 */ /* 0x000fe20000000000 */
[----:B------:R-:W-:Y:S01]  /*b220*/  FADD R139, R27, R42 ;  /* 0x0000002a1b8b7221 */ /* 0x000fe20000000000 */
[----:B------:R-:W-:Y:S01]  /*b230*/  FADD R135, R135, R146 ;  /* 0x0000009287877221 */ /* 0x000fe20000000000 */
[----:B------:R-:W-:Y:S01]  /*b240*/  FADD R146, R89, R50 ;  /* 0x0000003259927221 */ /* 0x000fe20000000000 */
[----:B------:R-:W-:Y:S01]  /*b250*/  FADD R216, R30, R7 ;  /* 0x000000071ed87221 */ /* 0x000fe20000000000 */
[----:B------:R-:W3:Y:S01]  /*b260*/  MUFU.EX2 R102, R102 ;  /* 0x0000006600667308 */ /* 0x000ee20000000800 */
[----:B-1----:R-:W-:Y:S01]  /*b270*/  @!P2 FMUL R94, R94, R94 ;  /* 0x0000005e5e5ea220 */ /* 0x002fe20000400000 */
[----:B------:R-:W-:Y:S01]  /*b280*/  FSETP.GEU.AND P2, PT, R111, -126, PT ;  /* 0xc2fc00006f00780b */ /* 0x000fe20003f4e000 */
[----:B------:R-:W-:Y:S01]  /*b290*/  @!P4 FMUL R106, R106, 0.5 ;  /* 0x3f0000006a6ac820 */ /* 0x000fe20000400000 */
[----:B------:R-:W-:Y:S01]  /*b2a0*/  FADD R139, R139, R150 ;  /* 0x000000968b8b7221 */ /* 0x000fe20000000000 */
        /* <DEDUP_REMOVED lines=23> */
[----:B-1----:R-:W-:Y:S01]  /*b420*/  @!P3 FMUL R99, R99, R99 ;  /* 0x000000636363b220 */ /* 0x002fe20000400000 */
[----:B------:R-:W-:Y:S01]  /*b430*/  FADD R216, R96, R51 ;  /* 0x0000003360d87221 */ /* 0x000fe20000000000 */
[----:B------:R-:W-:Y:S01]  /*b440*/  FADD R217, R39, R102 ;  /* 0x0000006627d97221 */ /* 0x000fe20000000000 */
[----:B------:R-:W-:Y:S01]  /*b450*/  @!P6 FMUL R122, R122, 0.5 ;  /* 0x3f0000007a7ae820 */ /* 0x000fe20000400000 */
[----:B------:R-:W1:Y:S01]  /*b460*/  MUFU.EX2 R87, R87 ;  /* 0x0000005700577308 */ /* 0x000e620000000800 */
[----:B--2---:R-:W-:Y:S01]  /*b470*/  @!P4 FMUL R106, R106, R106 ;  /* 0x0000006a6a6ac220 */ /* 0x004fe20000400000 */
[----:B------:R-:W-:Y:S01]  /*b480*/  FSETP.GEU.AND P4, PT, R118, -126, PT ;  /* 0xc2fc00007600780b */ /* 0x000fe20003f8e000 */
[----:B------:R-:W-:Y:S01]  /*b490*/  FADD R78, R69, R78 ;  /* 0x0000004e454e7221 */ /* 0x000fe20000000000 */
[----:B------:R-:W-:Y:S01]  /*b4a0*/  FADD R216, R216, R217 ;  /* 0x000000d9d8d87221 */ /* 0x000fe20000000000 */
[----:B------:R-:W-:Y:S01]  /*b4b0*/  FADD R219, R59, R106 ;  /* 0x0000006a3bdb7221 */ /* 0x000fe20000000000 */
[----:B------:R-:W-:Y:S01]  /*b4c0*/  FADD R217, R214, R67 ;  /* 0x00000043d6d97221 */ /* 0x000fe20000000000 */
[----:B------:R-:W-:Y:S01]  /*b4d0*/  FADD R222, R145, R114 ;  /* 0x0000007291de7221 */ /* 0x000fe20000000000 */
        /* <DEDUP_REMOVED lines=9> */
[----:B-1----:R-:W-:Y:S01]  /*b570*/  @!P5 FMUL R87, R87, R87 ;  /* 0x000000575757d220 */ /* 0x002fe20000400000 */
[----:B------:R-:W-:Y:S01]  /*b580*/  FSETP.GEU.AND P5, PT, R70, -126, PT ;  /* 0xc2fc00004600780b */ /* 0x000fe20003fae000 */
[----:B------:R-:W-:Y:S01]  /*b590*/  FADD R130, R130, R219 ;  /* 0x000000db82827221 */ /* 0x000fe20000000000 */
[----:B------:R-:W-:Y:S01]  /*b5a0*/  FADD R219, R148, R115 ;  /* 0x0000007394db7221 */ /* 0x000fe20000000000 */
[----:B------:R-:W1:Y:S01]  /*b5b0*/  MUFU.EX2 R118, R118 ;  /* 0x0000007600767308 */ /* 0x000e620000000800 */
[----:B------:R-:W-:Y:S01]  /*b5c0*/  FADD R127, R88, R47 ;  /* 0x0000002f587f7221 */ /* 0x000fe20000000000 */
[----:B------:R-:W-:Y:S01]  /*b5d0*/  @!P2 FMUL R9, R9, 0.5 ;  /* 0x3f0000000909a820 */ /* 0x000fe20000400000 */
[----:B------:R-:W-:Y:S01]  /*b5e0*/  FADD R219, R90, R219 ;  /* 0x000000db5adb7221 */ /* 0x000fe20000000000 */
[----:B--2---:R-:W-:Y:S01]  /*b5f0*/  @!P6 FMUL R122, R122, R122 ;  /* 0x0000007a7a7ae220 */ /* 0x004fe20000400000 */
[----:B------:R-:W-:Y:S01]  /*b600*/  FADD R222, R35, R110 ;  /* 0x0000006e23de7221 */ /* 0x000fe20000000000 */
        /* <DEDUP_REMOVED lines=18> */
[----:B------:R-:W-:Y:S01]  /*b730*/  FADD R78, R91, R78 ;  /* 0x0000004e5b4e7221 */ /* 0x000fe20000000000 */
[----:B--2---:R-:W-:Y:S01]  /*b740*/  @!P2 FMUL R9, R9, R9 ;  /* 0x000000090909a220 */ /* 0x004fe20000400000 */
[----:B------:R-:W-:Y:S01]  /*b750*/  FSETP.GEU.AND P2, PT, R68, -126, PT ;  /* 0xc2fc00004400780b */ /* 0x000fe20003f4e000 */
        /* <DEDUP_REMOVED lines=8> */
[----:B------:R-:W1:Y:S01]  /*b7e0*/  MUFU.EX2 R69, R70 ;  /* 0x0000004600457308 */ /* 0x000e620000000800 */
[----:B------:R-:W-:Y:S01]  /*b7f0*/  FADD R142, R123, R142 ;  /* 0x0000008e7b8e7221 */ /* 0x000fe20000000000 */
[----:B------:R-:W-:Y:S01]  /*b800*/  FADD R134, R219, R90 ;  /* 0x0000005adb867221 */ /* 0x000fe20000000000 */
[----:B------:R-:W-:Y:S01]  /*b810*/  FADD R71, R78, R71 ;  /* 0x000000474e477221 */ /* 0x000fe20000000000 */
[----:B------:R-:W-:Y:S01]  /*b820*/  @!P2 FMUL R68, R68, 0.5 ;  /* 0x3f0000004444a820 */ /* 0x000fe20000400000 */
[----:B------:R-:W-:Y:S01]  /*b830*/  FADD R98, R139, R98 ;  /* 0x000000628b627221 */ /* 0x000fe20000000000 */
[----:B------:R-:W-:Y:S01]  /*b840*/  FADD R151, R151, R134 ;  /* 0x0000008697977221 */ /* 0x000fe20000000000 */
[----:B------:R-:W-:Y:S01]  /*b850*/  FADD R142, R71, R142 ;  /* 0x0000008e478e7221 */ /* 0x000fe20000000000 */
[----:B------:R2:W3:Y:S01]  /*b860*/  MUFU.EX2 R90, R68 ;  /* 0x00000044005a7308 */ /* 0x0004e20000000800 */
[----:B------:R-:W-:Y:S01]  /*b870*/  F2FP.BF16.F32.PACK_AB R91, R211, R96 ;  /* 0x00000060d35b723e */ /* 0x000fe200000010ff */
[----:B------:R-:W-:Y:S01]  /*b880*/  FADD R151, R130, R151 ;  /* 0x0000009782977221 */ /* 0x000fe20000000000 */
[----:B------:R-:W-:-:S02]  /*b890*/  F2FP.BF16.F32.PACK_AB R96, R24, R23 ;  /* 0x000000171860723e */ /* 0x000fc400000010ff */
[----:B------:R-:W-:Y:S01]  /*b8a0*/  F2FP.BF16.F32.PACK_AB R24, R32, R29 ;  /* 0x0000001d2018723e */ /* 0x000fe200000010ff */
[----:B------:R-:W-:Y:S01]  /*b8b0*/  FADD R151, R98, R151 ;  /* 0x0000009762977221 */ /* 0x000fe20000000000 */
[----:B------:R-:W-:Y:S01]  /*b8c0*/  F2FP.BF16.F32.PACK_AB R98, R28, R25 ;  /* 0x000000191c62723e */ /* 0x000fe200000010ff */
[----:B-1----:R-:W-:Y:S01]  /*b8d0*/  @!P5 FMUL R69, R69, R69 ;  /* 0x000000454545d220 */ /* 0x002fe20000400000 */
[----:B--2---:R-:W-:Y:S02]  /*b8e0*/  F2FP.BF16.F32.PACK_AB R68, R12, R11 ;  /* 0x0000000b0c44723e */ /* 0x004fe400000010ff */
[----:B------:R-:W-:Y:S01]  /*b8f0*/  SHF.L.U32 R11, R3, 0x1f, RZ ;  /* 0x0000001f030b7819 */ /* 0x000fe200000006ff */
[----:B------:R-:W-:Y:S01]  /*b900*/  FFMA R6, R69, R6, R142 ;  /* 0x0000000645067223 */ /* 0x000fe2000000008e */
[-C--:B------:R-:W-:Y:S01]  /*b910*/  FMUL R200, R200, R69.reuse ;  /* 0x00000045c8c87220 */ /* 0x080fe20000400000 */
        /* <DEDUP_REMOVED lines=26> */
[----:B------:R-:W-:Y:S01]  /*bac0*/  FMUL R157, R157, R69 ;  /* 0x000000459d9d7220 */ /* 0x000fe20000400000 */
[----:B---3--:R-:W-:Y:S01]  /*bad0*/  @!P2 FMUL R90, R90, R90 ;  /* 0x0000005a5a5aa220 */ /* 0x008fe20000400000 */
[----:B------:R-:W-:Y:S01]  /*bae0*/  F2FP.BF16.F32.PACK_AB R69, R26, R27 ;  /* 0x0000001b1a45723e */ /* 0x000fe200000010ff */
[----:B------:R1:W2:Y:S01]  /*baf0*/  SYNCS.PHASECHK.TRANS64.TRYWAIT P2, [UR10+0x4d000], R11 ;  /* 0x04d0000bff0075a7 */ /* 0x0002a2000804014a */
[----:B------:R-:W-:Y:S01]  /*bb00*/  F2FP.BF16.F32.PACK_AB R25, R144, R31 ;  /* 0x0000001f9019723e */ /* 0x000fe200000010ff */
[----:B------:R-:W-:Y:S01]  /*bb10*/  FFMA R5, R90, R5, R151 ;  /* 0x000000055a057223 */ /* 0x000fe20000000097 */
[----:B------:R-:W-:Y:S01]  /*bb20*/  F2FP.BF16.F32.PACK_AB R26, R36, R33 ;  /* 0x00000021241a723e */ /* 0x000fe200000010ff */
[----:B------:R-:W-:Y:S01]  /*bb30*/  FMUL R202, R202, R90 ;  /* 0x0000005acaca7220 */ /* 0x000fe20000400000 */
[----:B------:R-:W-:Y:S01]  /*bb40*/  F2FP.BF16.F32.PACK_AB R27, R141, R30 ;  /* 0x0000001e8d1b723e */ /* 0x000fe200000010ff */
[----:B------:R-:W-:Y:S01]  /*bb50*/  FMUL R203, R203, R90 ;  /* 0x0000005acbcb7220 */ /* 0x000fe20000400000 */
[----:B------:R-:W-:Y:S01]  /*bb60*/  F2FP.BF16.F32.PACK_AB R29, R145, R34 ;  /* 0x00000022911d723e */ /* 0x000fe200000010ff */
[-C--:B------:R-:W-:Y:S01]  /*bb70*/  FMUL R206, R206, R90.reuse ;  /* 0x0000005acece7220 */ /* 0x080fe20000400000 */
[----:B------:R-:W-:Y:S01]  /*bb80*/  F2FP.BF16.F32.PACK_AB R30, R44, R41 ;  /* 0x000000292c1e723e */ /* 0x000fe200000010ff */
[-C--:B------:R-:W-:Y:S01]  /*bb90*/  FMUL R207, R207, R90.reuse ;  /* 0x0000005acfcf7220 */ /* 0x080fe20000400000 */
[----:B------:R-:W-:Y:S01]  /*bba0*/  F2FP.BF16.F32.PACK_AB R31, R148, R35 ;  /* 0x00000023941f723e */ /* 0x000fe200000010ff */
[-C--:B------:R-:W-:Y:S01]  /*bbb0*/  FMUL R194, R194, R90.reuse ;  /* 0x0000005ac2c27220 */ /* 0x080fe20000400000 */
        /* <DEDUP_REMOVED lines=15> */
[----:B------:R-:W-:Y:S01]  /*bcb0*/  FMUL R178, R178, R90 ;  /* 0x0000005ab2b27220 */ /* 0x000fe20000400000 */
[----:B------:R-:W-:Y:S01]  /*bcc0*/  F2FP.BF16.F32.PACK_AB R45, R67, R46 ;  /* 0x0000002e432d723e */ /* 0x000fe200000010ff */
        /* <DEDUP_REMOVED lines=56> */
[----:B------:R-:W-:Y:S01]  /*c050*/  F2FP.BF16.F32.PACK_AB R86, R137, R10 ;  /* 0x0000000a8956723e */ /* 0x000fe200000010ff */
[----:B-12---:R-:W-:Y:S06]  /*c060*/  @!P0 BRA `(.L_x_27) ;  /* 0x0000000000048947 */ /* 0x006fec0003800000 */
[----:B------:R-:W-:Y:S01]  /*c070*/  BPT.TRAP 0x1 ;  /* 0x000000040000795c */ /* 0x000fe20000300000 */
.L_x_27:
[----:B------:R-:W-:Y:S05]  /*c080*/  @P2 BRA `(.L_x_28) ;  /* 0x0000000000082947 */ /* 0x000fea0003800000 */
[----:B------:R-:W1:Y:S02]  /*c090*/  SYNCS.PHASECHK.TRANS64.TRYWAIT P2, [UR10+0x4d000], R11 ;  /* 0x04d0000bff0075a7 */ /* 0x000e64000804014a */
[----:B-1----:R-:W-:Y:S05]  /*c0a0*/  @!P2 BRA `(.L_x_29) ;  /* 0x0000006000eca947 */ /* 0x002fea0003800000 */
.L_x_28:
[----:B------:R-:W-:Y:S01]  /*c0b0*/  UIMAD UR10, UR7, 0xe00, UR5 ;  /* 0x00000e00070a78a4 */ /* 0x000fe2000f8e0205 */
[----:B------:R-:W-:Y:S01]  /*c0c0*/  WARPGROUP.ARRIVE ;  /* 0x00000000000079c5 */ /* 0x000fe20000000000 */
[----:B------:R-:W-:Y:S01]  /*c0d0*/  UMOV UR11, 0xc0000010 ;  /* 0xc0000010000b7882 */ /* 0x000fe20000000000 */
[----:B------:R-:W-:Y:S01]  /*c0e0*/  UMOV UR15, 0xc0000010 ;  /* 0xc0000010000f7882 */ /* 0x000fe20000000000 */
[----:B------:R-:W-:Y:S01]  /*c0f0*/  UIADD3 UR14, UR10, 0x200, URZ ;  /* 0x000002000a0e7890 */ /* 0x000fe2000fffe03f */
[----:B------:R-:W-:Y:S01]  /*c100*/  F2FP.BF16.F32.PACK_AB R87, R9, R87 ;  /* 0x000000570957723e */ /* 0x000fe200000010ff */
[----:B------:R-:W-:Y:S01]  /*c110*/  UIADD3 UR18, UR10, 0x400, URZ ;  /* 0x000004000a127890 */ /* 0x000fe2000fffe03f */
[----:B------:R-:W-:Y:S02]  /*c120*/  UMOV UR19, 0xc0000010 ;  /* 0xc000001000137882 */ /* 0x000fe40000000000 */
[----:B------:R-:W-:Y:S01]  /*c130*/  HGMMA.64x16x16.F32.BF16 R200, R68, gdesc[UR8].tnspB, R200, gsb0 ;  /* 0x4020000844c87df0 */ /* 0x000fe200080018c8 */
[----:B------:R-:W-:Y:S01]  /*c140*/  UIADD3 UR22, UR10, 0x600, URZ ;  /* 0x000006000a167890 */ /* 0x000fe2000fffe03f */
[----:B------:R-:W-:Y:S01]  /*c150*/  UMOV UR23, 0xc0000010 ;  /* 0xc000001000177882 */ /* 0x000fe20000000000 */
[----:B------:R-:W-:Y:S01]  /*c160*/  UIADD3 UR26, UR10, 0x800, URZ ;  /* 0x000008000a1a7890 */ /* 0x000fe2000fffe03f */
[----:B------:R-:W-:Y:S01]  /*c170*/  UMOV UR27, 0xc0000010 ;  /* 0xc0000010001b7882 */ /* 0x000fe20000000000 */
[----:B------:R-:W-:Y:S01]  /*c180*/  UMOV UR11, 0xc0000010 ;  /* 0xc0000010000b7882 */ /* 0x000fe20000000000 */
[----:B------:R-:W-:-:S02]  /*c190*/  WARPGROUP.DEPBAR.LE gsb0, 0x0 ;  /* 0x00008000000079c5 */ /* 0x000fc40000010000 */
        /* <DEDUP_REMOVED lines=529> */
[----:B------:R-:W-:Y:S01]  /*e2b0*/  UIADD3 UR10, UR10, 0xde0, URZ ;  /* 0x00000de00a0a7890 */ /* 0x000fe2000fffe03f */
        /* <DEDUP_REMOVED lines=18> */
.L_x_30:
[----:B------:R-:W-:-:S04]  /*e3e0*/  ULEA UR10, UR4, UR36, 0x3 ;  /* 0x00000024040a7291 */ /* 0x000fc8000f8e183f */
[----:B------:R-:W-:-:S04]  /*e3f0*/  UIADD3 UR10, UR10, 0x4d028, URZ ;  /* 0x0004d0280a0a7890 */ /* 0x000fc8000fffe03f */
[----:B------:R-:W-:-:S09]  /*e400*/  UPRMT UR10, URZ, 0x654, UR10 ;  /* 0x000006543f0a7896 */ /* 0x000fd2000800000a */
[----:B------:R-:W-:Y:S01]  /*e410*/  SYNCS.ARRIVE.TRANS64.RED.A1T0 RZ, [UR10], RZ ;  /* 0x000000ffffff79a7 */ /* 0x000fe2000810040a */
[----:B------:R-:W-:Y:S05]  /*e420*/  @P1 BRA `(.L_x_31) ;  /* 0x0000000000041947 */ /* 0x000fea0003800000 */
[----:B------:R-:W-:Y:S01]  /*e430*/  BPT.TRAP 0x1 ;  /* 0x000000040000795c */ /* 0x000fe20000300000 */
.L_x_31:
[----:B------:R-:W-:-:S04]  /*e440*/  UIADD3 UR4, UR4, 0x1, URZ ;  /* 0x0000000104047890 */ /* 0x000fc8000fffe03f */
[----:B------:R-:W-:-:S04]  /*e450*/  UISETP.NE.AND UP0, UPT, UR4, 0x5, UPT ;  /* 0x000000050400788c */ /* 0x000fc8000bf05270 */
[----:B------:R-:W-:Y:S01]  /*e460*/  USEL UR10, UR4, URZ, UP0 ;  /* 0x0000003f040a7287 */ /* 0x000fe20008000000 */
[----:B------:R-:W-:Y:S11]  /*e470*/  @!P0 BRA `(.L_x_32) ;  /* 0x0000000000048947 */ /* 0x000ff60003800000 */
[----:B------:R-:W-:Y:S01]  /*e480*/  BPT.TRAP 0x1 ;  /* 0x000000040000795c */ /* 0x000fe20000300000 */
.L_x_32:
[----:B------:R-:W-:-:S04]  /*e490*/  ULEA UR4, UR10, UR36, 0x3 ;  /* 0x000000240a047291 */ /* 0x000fc8000f8e183f */
[----:B------:R-:W-:-:S04]  /*e4a0*/  UIADD3 UR4, UR4, 0x4d028, URZ ;  /* 0x0004d02804047890 */ /* 0x000fc8000fffe03f */
[----:B------:R-:W-:-:S09]  /*e4b0*/  UPRMT UR4, URZ, 0x654, UR4 ;  /* 0x000006543f047896 */ /* 0x000fd20008000004 */
[----:B------:R-:W-:Y:S01]  /*e4c0*/  SYNCS.ARRIVE.TRANS64.RED.A1T0 RZ, [UR4], RZ ;  /* 0x000000ffffff79a7 */ /* 0x000fe20008100404 */
[----:B------:R-:W-:Y:S05]  /*e4d0*/  @P1 BRA `(.L_x_33) ;  /* 0x0000000000041947 */ /* 0x000fea0003800000 */
[----:B------:R-:W-:Y:S01]  /*e4e0*/  BPT.TRAP 0x1 ;  /* 0x000000040000795c */ /* 0x000fe20000300000 */
.L_x_33:
[----:B------:R-:W-:Y:S01]  /*e4f0*/  UIADD3 UR7, UR7, 0x1, URZ ;  /* 0x0000000107077890 */ /* 0x000fe2000fffe03f */
[C---:B------:R-:W-:Y:S01]  /*e500*/  ISETP.GT.AND P2, PT, R4.reuse, 0x2, PT ;  /* 0x000000020400780c */ /* 0x040fe20003f44270 */
[----:B------:R-:W-:Y:S01]  /*e510*/  UIADD3 UR4, UR10, 0x1, URZ ;  /* 0x000000010a047890 */ /* 0x000fe2000fffe03f */
[----:B------:R-:W-:Y:S01]  /*e520*/  IADD3 R4, R4, -0x1, RZ ;  /* 0xffffffff04047810 */ /* 0x000fe20007ffe0ff */
[----:B------:R-:W-:Y:S01]  /*e530*/  UISETP.NE.AND UP2, UPT, UR7, 0x5, UPT ;  /* 0x000000050700788c */ /* 0x000fe2000bf45270 */
[----:B-1----:R-:W-:Y:S01]  /*e540*/  MOV R8, R0 ;  /* 0x0000000000087202 */ /* 0x002fe20000000f00 */
[----:B------:R-:W-:Y:S01]  /*e550*/  UISETP.NE.AND UP0, UPT, UR4, 0x5, UPT ;  /* 0x000000050400788c */ /* 0x000fe2000bf05270 */
[----:B------:R-:W-:Y:S01]  /*e560*/  MOV R9, R2 ;  /* 0x0000000200097202 */ /* 0x000fe20000000f00 */
[----:B------:R-:W-:Y:S02]  /*e570*/  USEL UR10, URZ, 0x1, UP2 ;  /* 0x000000013f0a7887 */ /* 0x000fe40009000000 */
[----:B------:R-:W-:-:S02]  /*e580*/  USEL UR4, UR4, URZ, UP0 ;  /* 0x0000003f04047287 */ /* 0x000fc40008000000 */
[----:B------:R-:W-:Y:S02]  /*e590*/  USEL UR7, UR7, URZ, UP2 ;  /* 0x0000003f07077287 */ /* 0x000fe40009000000 */
[----:B------:R-:W-:Y:S01]  /*e5a0*/  LOP3.LUT R3, R3, UR10, RZ, 0x3c, !PT ;  /* 0x0000000a03037c12 */ /* 0x000fe2000f8e3cff */
[----:B------:R-:W-:Y:S09]  /*e5b0*/  @P2 BRA `(.L_x_34) ;  /* 0xffffff9400802947 */ /* 0x000ff2000383ffff */
.L_x_23:
[----:B------:R-:W1:Y:S01]  /*e5c0*/  SHFL.BFLY PT, R3, R6, 0x1, 0x1f ;  /* 0x0c201f0006037f89 */ /* 0x000e6200000e0000 */
[----:B------:R-:W-:Y:S01]  /*e5d0*/  BSSY B0, `(.L_x_35) ;  /* 0x0000024000007945 */ /* 0x000fe20003800000 */
[----:B------:R-:W-:Y:S02]  /*e5e0*/  MOV R9, 0x7f800000 ;  /* 0x7f80000000097802 */ /* 0x000fe40000000f00 */
[----:B------:R-:W2:Y:S01]  /*e5f0*/  SHFL.BFLY PT, R4, R5, 0x1, 0x1f ;  /* 0x0c201f0005047f89 */ /* 0x000ea200000e0000 */
[----:B------:R-:W-:Y:S01]  /*e600*/  MOV R11, 0x7f800000 ;  /* 0x7f800000000b7802 */ /* 0x000fe20000000f00 */
[----:B-1----:R-:W-:Y:S01]  /*e610*/  FADD R3, R3, R6 ;  /* 0x0000000603037221 */ /* 0x002fe20000000000 */
[----:B--2---:R-:W-:-:S04]  /*e620*/  FADD R16, R4, R5 ;  /* 0x0000000504107221 */ /* 0x004fc80000000000 */
[----:B------:R-:W1:Y:S01]  /*e630*/  SHFL.BFLY PT, R8, R3, 0x2, 0x1f ;  /* 0x0c401f0003087f89 */ /* 0x000e6200000e0000 */
[----:B------:R-:W-:-:S03]  /*e640*/  MOV R4, 0x3f800000 ;  /* 0x3f80000000047802 */ /* 0x000fc60000000f00 */
[----:B------:R-:W2:Y:S01]  /*e650*/  SHFL.BFLY PT, R17, R16, 0x2, 0x1f ;  /* 0x0c401f0010117f89 */ /* 0x000ea200000e0000 */
[C---:B-1----:R-:W-:Y:S01]  /*e660*/  FSETP.NE.AND P0, PT, R3.reuse, -R8, PT ;  /* 0x800000080300720b */ /* 0x042fe20003f05000 */
[----:B------:R-:W-:Y:S01]  /*e670*/  FADD R6, R3, R8 ;  /* 0x0000000803067221 */ /* 0x000fe20000000000 */
[----:B------:R-:W-:Y:S01]  /*e680*/  MOV R8, 0x3f800000 ;  /* 0x3f80000000087802 */ /* 0x000fe20000000f00 */
[----:B--2---:R-:W-:-:S10]  /*e690*/  FADD R7, R16, R17 ;  /* 0x0000001110077221 */ /* 0x004fd40000000000 */
[----:B------:R-:W-:Y:S05]  /*e6a0*/  @!P0 BRA `(.L_x_36) ;  /* 0x0000000000588947 */ /* 0x000fea0003800000 */
[----:B------:R-:W-:Y:S01]  /*e6b0*/  IADD3 R3, R6, 0x1800000, RZ ;  /* 0x0180000006037810 */ /* 0x000fe20007ffe0ff */
[----:B------:R-:W-:Y:S03]  /*e6c0*/  BSSY B1, `(.L_x_37) ;  /* 0x000000d000017945 */ /* 0x000fe60003800000 */
[----:B------:R-:W-:-:S04]  /*e6d0*/  LOP3.LUT R3, R3, 0x7f800000, RZ, 0xc0, !PT ;  /* 0x7f80000003037812 */ /* 0x000fc800078ec0ff */
[----:B------:R-:W-:-:S13]  /*e6e0*/  ISETP.GT.U32.AND P0, PT, R3, 0x1ffffff, PT ;  /* 0x01ffffff0300780c */ /* 0x000fda0003f04070 */
[----:B------:R-:W-:Y:S05]  /*e6f0*/  @P0 BRA `(.L_x_38) ;  /* 0x0000000000140947 */ /* 0x000fea0003800000 */
[----:B------:R-:W-:Y:S02]  /*e700*/  MOV R4, R6 ;  /* 0x0000000600047202 */ /* 0x000fe40000000f00 */
[----:B------:R-:W-:-:S07]  /*e710*/  MOV R15, 0xe730 ;  /* 0x0000e730000f7802 */ /* 0x000fce0000000f00 */
[----:B------:R-:W-:Y:S05]  /*e720*/  CALL.REL.NOINC `($__internal_0_$__cuda_sm20_rcp_rn_f32_slowpath) ;  /* 0x0000003c00f47944 */ /* 0x000fea0003c00000 */
[----:B------:R-:W-:Y:S01]  /*e730*/  MOV R4, R3 ;  /* 0x0000000300047202 */ /* 0x000fe20000000f00 */
[----:B------:R-:W-:Y:S06]  /*e740*/  BRA `(.L_x_39) ;  /* 0x0000000000107947 */ /* 0x000fec0003800000 */
.L_x_38:
[----:B------:R-:W1:Y:S02]  /*e750*/  MUFU.RCP R3, R6 ;  /* 0x0000000600037308 */ /* 0x000e640000001000 */
[----:B-1----:R-:W-:-:S04]  /*e760*/  FFMA R4, R6, R3, -1 ;  /* 0xbf80000006047423 */ /* 0x002fc80000000003 */
[----:B------:R-:W-:-:S04]  /*e770*/  FADD.FTZ R4, -R4, -RZ ;  /* 0x800000ff04047221 */ /* 0x000fc80000010100 */
[----:B------:R-:W-:-:S07]  /*e780*/  FFMA R4, R3, R4, R3 ;  /* 0x0000000403047223 */ /* 0x000fce0000000003 */
.L_x_39:
[----:B------:R-:W-:Y:S05]  /*e790*/  BSYNC B1 ;  /* 0x0000000000017941 */ /* 0x000fea0003800000 */
.L_x_37:
[----:B------:R-:W-:Y:S01]  /*e7a0*/  FSETP.GEU.AND P0, PT, |R6|, 1.175494350822287508e-38, PT ;  /* 0x008000000600780b */ /* 0x000fe20003f0e200 */
[----:B------:R-:W-:-:S12]  /*e7b0*/  ULDC UR4, c[0x0][0x600] ;  /* 0x0001800000047ab9 */ /* 0x000fd80000000800 */
[----:B------:R-:W-:-:S04]  /*e7c0*/  @!P0 FMUL R6, R6, 16777216 ;  /* 0x4b80000006068820 */ /* 0x000fc80000400000 */
[----:B------:R-:W1:Y:S02]  /*e7d0*/  MUFU.LG2 R3, R6 ;  /* 0x0000000600037308 */ /* 0x000e640000000c00 */
[----:B-1----:R-:W-:-:S04]  /*e7e0*/  @!P0 FADD R3, R3, -24 ;  /* 0xc1c0000003038421 */ /* 0x002fc80000000000 */
[----:B------:R-:W-:-:S04]  /*e7f0*/  FMUL R3, R3, 0.69314718246459960938 ;  /* 0x3f31721803037820 */ /* 0x000fc80000400000 */
[----:B------:R-:W-:-:S07]  /*e800*/  FFMA R11, R0, UR4, R3 ;  /* 0x00000004000b7c23 */ /* 0x000fce0008000003 */
.L_x_36:
[----:B------:R-:W-:Y:S05]  /*e810*/  BSYNC B0 ;  /* 0x0000000000007941 */ /* 0x000fea0003800000 */
.L_x_35:
[----:B------:R-:W-:Y:S01]  /*e820*/  FSETP.NE.AND P0, PT, R16, -R17, PT ;  /* 0x800000111000720b */ /* 0x000fe20003f05000 */
[----:B------:R-:W-:Y:S01]  /*e830*/  ULDC UR4, c[0x0][0x608] ;  /* 0x0001820000047ab9 */ /* 0x000fe20000000800 */
[----:B------:R-:W-:Y:S01]  /*e840*/  BSSY B0, `(.L_x_40) ;  /* 0x0000035000007945 */ /* 0x000fe20003800000 */
[----:B------:R-:W-:-:S04]  /*e850*/  FMUL R4, R4, UR4 ;  /* 0x0000000404047c20 */ /* 0x000fc80008400000 */
        /* <DEDUP_REMOVED lines=28> */
[----:B------:R-:W-:Y:S06]  /*ea20*/  @!P0 BRA `(.L_x_41) ;  /* 0x0000000000588947 */ /* 0x000fec0003800000 */
        /* <DEDUP_REMOVED lines=10> */
.L_x_43:
[----:B------:R-:W1:Y:S02]  /*ead0*/  MUFU.RCP R8, R7 ;  /* 0x0000000700087308 */ /* 0x000e640000001000 */
[----:B-1----:R-:W-:-:S04]  /*eae0*/  FFMA R0, R7, R8, -1 ;  /* 0xbf80000007007423 */ /* 0x002fc80000000008 */
[----:B------:R-:W-:-:S04]  /*eaf0*/  FADD.FTZ R3, -R0, -RZ ;  /* 0x800000ff00037221 */ /* 0x000fc80000010100 */
[----:B------:R-:W-:-:S07]  /*eb00*/  FFMA R8, R8, R3, R8 ;  /* 0x0000000308087223 */ /* 0x000fce0000000008 */
.L_x_44:
[----:B------:R-:W-:Y:S05]  /*eb10*/  BSYNC B1 ;  /* 0x0000000000017941 */ /* 0x000fea0003800000 */
.L_x_42:
[----:B------:R-:W-:Y:S01]  /*eb20*/  FSETP.GEU.AND P0, PT, |R7|, 1.175494350822287508e-38, PT ;  /* 0x008000000700780b */ /* 0x000fe20003f0e200 */
[----:B------:R-:W-:-:S12]  /*eb30*/  ULDC UR4, c[0x0][0x600] ;  /* 0x0001800000047ab9 */ /* 0x000fd80000000800 */
[----:B------:R-:W-:-:S04]  /*eb40*/  @!P0 FMUL R7, R7, 16777216 ;  /* 0x4b80000007078820 */ /* 0x000fc80000400000 */
[----:B------:R-:W1:Y:S02]  /*eb50*/  MUFU.LG2 R0, R7 ;  /* 0x0000000700007308 */ /* 0x000e640000000c00 */
[----:B-1----:R-:W-:-:S04]  /*eb60*/  @!P0 FADD R0, R0, -24 ;  /* 0xc1c0000000008421 */ /* 0x002fc80000000000 */
[----:B------:R-:W-:-:S04]  /*eb70*/  FMUL R9, R0, 0.69314718246459960938 ;  /* 0x3f31721800097820 */ /* 0x000fc80000400000 */
[----:B------:R-:W-:-:S07]  /*eb80*/  FFMA R9, R2, UR4, R9 ;  /* 0x0000000402097c23 */ /* 0x000fce0008000009 */
.L_x_41:
[----:B------:R-:W-:Y:S05]  /*eb90*/  BSYNC B0 ;  /* 0x0000000000007941 */ /* 0x000fea0003800000 */
.L_x_40:
[----:B------:R-:W-:Y:S01]  /*eba0*/  UIADD3 UR4, UR37, -0x1, URZ ;  /* 0xffffffff25047890 */ /* 0x000fe2000fffe03f */
[----:B------:R-:W1:Y:S01]  /*ebb0*/  S2R R2, SR_TID.X ;  /* 0x0000000000027919 */ /* 0x000e620000002100 */
[----:B------:R-:W-:Y:S01]  /*ebc0*/  ULDC UR5, c[0x0][0x608] ;  /* 0x0001820000057ab9 */ /* 0x000fe20000000800 */
[----:B------:R-:W-:Y:S01]  /*ebd0*/  ULDC.64 UR8, c[0x0][0x208] ;  /* 0x0000820000087ab9 */ /* 0x000fe20000000a00 */
[----:B------:R-:W-:Y:S02]  /*ebe0*/  FMUL R8, R8, UR5 ;  /* 0x0000000508087c20 */ /* 0x000fe40008400000 */
[----:B------:R-:W-:Y:S01]  /*ebf0*/  ISETP.NE.AND P0, PT, RZ, UR4, PT ;  /* 0x00000004ff007c0c */ /* 0x000fe2000bf05270 */
[----:B------:R-:W-:Y:S01]  /*ec00*/  ULEA UR4, UR37, UR36, 0x3 ;  /* 0x0000002425047291 */ /* 0x000fe2000f8e183f */
[-C--:B------:R-:W-:Y:S01]  /*ec10*/  FMUL R202, R202, R8.reuse ;  /* 0x00000008caca7220 */ /* 0x080fe20000400000 */
[-C--:B------:R-:W-:Y:S01]  /*ec20*/  FMUL R40, R203, R8.reuse ;  /* 0x00000008cb287220 */ /* 0x080fe20000400000 */
[----:B------:R-:W-:Y:S01]  /*ec30*/  SEL R0, RZ, 0x1, P0 ;  /* 0x00000001ff007807 */ /* 0x000fe20000000000 */
[-C--:B------:R-:W-:Y:S01]  /*ec40*/  FMUL R206, R206, R8.reuse ;  /* 0x00000008cece7220 */ /* 0x080fe20000400000 */
[-C--:B------:R-:W-:Y:S01]  /*ec50*/  FMUL R42, R207, R8.reuse ;  /* 0x00000008cf2a7220 */ /* 0x080fe20000400000 */
[-C--:B------:R-:W-:Y:S01]  /*ec60*/  FMUL R194, R194, R8.reuse ;  /* 0x00000008c2c27220 */ /* 0x080fe20000400000 */
[----:B------:R-:W-:Y:S01]  /*ec70*/  SHF.L.U32 R0, R0, 0x1f, RZ ;  /* 0x0000001f00007819 */ /* 0x000fe200000006ff */
[-C--:B------:R-:W-:Y:S01]  /*ec80*/  FMUL R44, R195, R8.reuse ;  /* 0x00000008c32c7220 */ /* 0x080fe20000400000 */
[-C--:B------:R-:W-:Y:S01]  /*ec90*/  FMUL R198, R198, R8.reuse ;  /* 0x00000008c6c67220 */ /* 0x080fe20000400000 */
[-C--:B------:R-:W-:Y:S01]  /*eca0*/  FMUL R46, R199, R8.reuse ;  /* 0x00000008c72e7220 */ /* 0x080fe20000400000 */
[----:B------:R-:W2:Y:S01]  /*ecb0*/  SYNCS.PHASECHK.TRANS64.TRYWAIT P0, [UR4+0x4d098], R0 ;  /* 0x04d09800ff0075a7 */ /* 0x000ea20008000144 */
        /* <DEDUP_REMOVED lines=8> */
[----:B-1----:R-:W-:-:S02]  /*ed40*/  LOP3.LUT P1, R18, R2, 0x3, RZ, 0xc0, !PT ;  /* 0x0000000302127812 */ /* 0x002fc4000782c0ff */
[----:B------:R-:W-:Y:S01]  /*ed50*/  LOP3.LUT R16, R2, 0x7f, RZ, 0xc0, !PT ;  /* 0x0000007f02107812 */ /* 0x000fe200078ec0ff */
[----:B--2---:R-:W-:Y:S10]  /*ed60*/  @!P0 BRA `(.L_x_45) ;  /* 0x0000003400d48947 */ /* 0x004ff40003800000 */
.L_x_104:
[----:B------:R-:W-:Y:S01]  /*ed70*/  USHF.L.U32 UR42, UR42, 0x6, URZ ;  /* 0x000000062a2a7899 */ /* 0x000fe2000800063f */
[----:B------:R-:W-:Y:S01]  /*ed80*/  BSSY B0, `(.L_x_46) ;  /* 0x0000018000007945 */ /* 0x000fe20003800000 */
[----:B------:R-:W-:-:S03]  /*ed90*/  SHF.R.U32.HI R17, RZ, 0x5, R16 ;  /* 0x00000005ff117819 */ /* 0x000fc60000011610 */
[----:B------:R-:W-:Y:S07]  /*eda0*/  @P1 BRA `(.L_x_47) ;  /* 0x0000000000541947 */ /* 0x000fee0003800000 */
[----:B------:R-:W2:Y:S01]  /*edb0*/  S2UR UR4, SR_CTAID.Y ;  /* 0x00000000000479c3 */ /* 0x000ea20000002600 */
[----:B-1----:R-:W-:Y:S01]  /*edc0*/  SHF.R.U32.HI R0, RZ, 0x2, R2 ;  /* 0x00000002ff007819 */ /* 0x002fe20000011602 */
[----:B------:R-:W-:Y:S01]  /*edd0*/  ULDC.64 UR6, c[0x0][0x688] ;  /* 0x0001a20000067ab9 */ /* 0x000fe20000000a00 */
[----:B------:R-:W-:Y:S02]  /*ede0*/  SHF.L.U32 R3, R17, 0x4, RZ ;  /* 0x0000000411037819 */ /* 0x000fe400000006ff */
[----:B------:R-:W-:-:S03]  /*edf0*/  LOP3.LUT R0, R0, 0x7, RZ, 0xc0, !PT ;  /* 0x0000000700007812 */ /* 0x000fc600078ec0ff */
[----:B------:R-:W1:Y:S01]  /*ee00*/  S2UR UR5, SR_CTAID.Z ;  /* 0x00000000000579c3 */ /* 0x000e620000002700 */
[----:B------:R-:W-:-:S04]  /*ee10*/  LOP3.LUT R0, R3, 0xfffffff0, R0, 0xe2, !PT ;  /* 0xfffffff003007812 */ /* 0x000fc800078ee200 */
[----:B------:R-:W-:-:S04]  /*ee20*/  IADD3 R3, R0, UR42, RZ ;  /* 0x0000002a00037c10 */ /* 0x000fc8000fffe0ff */
[----:B------:R-:W-:Y:S01]  /*ee30*/  IADD3 R2, R3, 0x8, RZ ;  /* 0x0000000803027810 */ /* 0x000fe20007ffe0ff */
[----:B--2---:R-:W-:-:S04]  /*ee40*/  UIMAD UR4, UR4, UR6, UR42 ;  /* 0x00000006040472a4 */ /* 0x004fc8000f8e022a */
[----:B-1----:R-:W-:-:S03]  /*ee50*/  UIMAD UR4, UR5, UR7, UR4 ;  /* 0x00000007050472a4 */ /* 0x002fc6000f8e0204 */
[----:B------:R-:W-:Y:S02]  /*ee60*/  ULDC UR5, c[0x0][0x288] ;  /* 0x0000a20000057ab9 */ /* 0x000fe40000000800 */
[----:B------:R-:W-:Y:S02]  /*ee70*/  ISETP.GE.U32.AND P0, PT, R3, UR5, PT ;  /* 0x0000000503007c0c */ /* 0x000fe4000bf06070 */
[----:B------:R-:W-:Y:S02]  /*ee80*/  IADD3 R0, P2, R0, UR4, RZ ;  /* 0x0000000400007c10 */ /* 0x000fe4000ff5e0ff */
[----:B------:R-:W-:Y:S01]  /*ee90*/  ISETP.GE.U32.AND P1, PT, R2, UR5, PT ;  /* 0x0000000502007c0c */ /* 0x000fe2000bf26070 */
[----:B------:R-:W-:Y:S01]  /*eea0*/  ULDC.64 UR4, c[0x0][0x680] ;  /* 0x0001a00000047ab9 */ /* 0x000fe20000000a00 */
[----:B------:R-:W-:Y:S02]  /*eeb0*/  IADD3.X R3, RZ, RZ, RZ, P2, !PT ;  /* 0x000000ffff037210 */ /* 0x000fe400017fe4ff */
[----:B------:R-:W-:-:S04]  /*eec0*/  LEA R2, P2, R0, UR4, 0x2 ;  /* 0x0000000400027c11 */ /* 0x000fc8000f8410ff */
[----:B------:R-:W-:-:S05]  /*eed0*/  LEA.HI.X R3, R0, UR5, R3, 0x2, P2 ;  /* 0x0000000500037c11 */ /* 0x000fca00090f1403 */
[----:B------:R2:W-:Y:S04]  /*eee0*/  @!P0 STG.E desc[UR8][R2.64], R11 ;  /* 0x0000000b02008986 */ /* 0x0005e8000c101908 */
[----:B------:R2:W-:Y:S02]  /*eef0*/  @!P1 STG.E desc[UR8][R2.64+0x20], R9 ;  /* 0x0000200902009986 */ /* 0x0005e4000c101908 */
.L_x_47:
[----:B------:R-:W-:Y:S05]  /*ef00*/  BSYNC B0 ;  /* 0x0000000000007941 */ /* 0x000fea0003800000 */
.L_x_46:
[----:B------:R-:W-:Y:S01]  /*ef10*/  ULDC.64 UR4, c[0x0][0x730] ;  /* 0x0001cc0000047ab9 */ /* 0x000fe20000000a00 */
[-C--:B------:R-:W-:Y:S01]  /*ef20*/  FMUL R170, R170, R8.reuse ;  /* 0x00000008aaaa7220 */ /* 0x080fe20000400000 */
[----:B------:R-:W-:Y:S01]  /*ef30*/  ISETP.NE.U32.AND P0, PT, RZ, UR4, PT ;  /* 0x00000004ff007c0c */ /* 0x000fe2000bf05070 */
[-C--:B------:R-:W-:Y:S01]  /*ef40*/  FMUL R56, R171, R8.reuse ;  /* 0x00000008ab387220 */ /* 0x080fe20000400000 */
[-C--:B------:R-:W-:Y:S01]  /*ef50*/  FMUL R174, R174, R8.reuse ;  /* 0x00000008aeae7220 */ /* 0x080fe20000400000 */
[-C--:B------:R-:W-:Y:S01]  /*ef60*/  FMUL R58, R175, R8.reuse ;  /* 0x00000008af3a7220 */ /* 0x080fe20000400000 */
[----:B------:R-:W-:Y:S01]  /*ef70*/  ISETP.NE.AND.EX P0, PT, RZ, UR5, PT, P0 ;  /* 0x00000005ff007c0c */ /* 0x000fe2000bf05300 */
[-C--:B------:R-:W-:Y:S01]  /*ef80*/  FMUL R162, R162, R8.reuse ;  /* 0x00000008a2a27220 */ /* 0x080fe20000400000 */
[-C--:B------:R-:W-:Y:S01]  /*ef90*/  FMUL R60, R163, R8.reuse ;  /* 0x00000008a33c7220 */ /* 0x080fe20000400000 */
[-C--:B------:R-:W-:Y:S01]  /*efa0*/  FMUL R166, R166, R8.reuse ;  /* 0x00000008a6a67220 */ /* 0x080fe20000400000 */
[-C--:B------:R-:W-:Y:S01]  /*efb0*/  FMUL R62, R167, R8.reuse ;  /* 0x00000008a73e7220 */ /* 0x080fe20000400000 */
[-C--:B------:R-:W-:Y:S01]  /*efc0*/  FMUL R154, R154, R8.reuse ;  /* 0x000000089a9a7220 */ /* 0x080fe20000400000 */
[-C--:B------:R-:W-:Y:S01]  /*efd0*/  FMUL R64, R155, R8.reuse ;  /* 0x000000089b407220 */ /* 0x080fe20000400000 */
[-C--:B------:R-:W-:Y:S01]  /*efe0*/  FMUL R158, R158, R8.reuse ;  /* 0x000000089e9e7220 */ /* 0x080fe20000400000 */
[----:B------:R-:W-:-:S05]  /*eff0*/  FMUL R66, R159, R8 ;  /* 0x000000089f427220 */ /* 0x000fca0000400000 */
[----:B------:R-:W-:Y:S05]  /*f000*/  @P0 BRA `(.L_x_48) ;  /* 0x0000000000200947 */ /* 0x000fea0003800000 */
[----:B------:R-:W-:Y:S02]  /*f010*/  ULDC.64 UR4, c[0x0][0x728] ;  /* 0x0001ca0000047ab9 */ /* 0x000fe40000000a00 */
[----:B------:R-:W-:-:S04]  /*f020*/  ISETP.NE.U32.AND P0, PT, RZ, UR4, PT ;  /* 0x00000004ff007c0c */ /* 0x000fc8000bf05070 */
[----:B------:R-:W-:-:S13]  /*f030*/  ISETP.NE.AND.EX P0, PT, RZ, UR5, PT, P0 ;  /* 0x00000005ff007c0c */ /* 0x000fda000bf05300 */
[----:B------:R-:W-:Y:S05]  /*f040*/  @!P0 BRA `(.L_x_49) ;  /* 0x00000000000c8947 */ /* 0x000fea0003800000 */
[----:B-12---:R-:W1:Y:S02]  /*f050*/  LDC.64 R2, c[0x0][0x728] ;  /* 0x0001ca00ff027b82 */ /* 0x006e640000000a00 */
[----:B-1----:R4:W5:Y:S01]  /*f060*/  LDG.E R2, desc[UR8][R2.64] ;  /* 0x0000000802027981 */ /* 0x002962000c1e1900 */
[----:B------:R-:W-:Y:S05]  /*f070*/  BRA `(.L_x_48) ;  /* 0x0000000000047947 */ /* 0x000fea0003800000 */
.L_x_49:
[----:B--2---:R-:W3:Y:S02]  /*f080*/  LDC R2, c[0x0][0x720] ;  /* 0x0001c800ff027b82 */ /* 0x004ee40000000800 */
.L_x_48:
[----:B-1----:R-:W-:Y:S02]  /*f090*/  MOV R0, RZ ;  /* 0x000000ff00007202 */ /* 0x002fe40000000f00 */
[----:B---3-5:R-:W-:Y:S02]  /*f0a0*/  MOV R49, R2 ;  /* 0x0000000200317202 */ /* 0x028fe40000000f00 */
[----:B------:R-:W-:-:S13]  /*f0b0*/  LOP3.LUT P0, RZ, R0, 0x9f, RZ, 0xc0, !PT ;  /* 0x0000009f00ff7812 */ /* 0x000fda000780c0ff */
[----:B------:R-:W-:Y:S05]  /*f0c0*/  @!P0 BRA `(.L_x_50) ;  /* 0x0000000000408947 */ /* 0x000fea0003800000 */
[----:B------:R-:W-:Y:S01]  /*f0d0*/  MOV R0, 0x0 ;  /* 0x0000000000007802 */ /* 0x000fe20000000f00 */
[----:B------:R-:W-:Y:S01]  /*f0e0*/  ULDC.64 UR4, c[0x4][0x70] ;  /* 0x01001c0000047ab9 */ /* 0x000fe20000000a00 */
[----:B------:R-:W-:Y:S01]  /*f0f0*/  ULDC.64 UR6, c[0x4][0x8] ;  /* 0x0100020000067ab9 */ /* 0x000fe20000000a00 */
[----:B------:R-:W-:Y:S01]  /*f100*/  MOV R4, UR4 ;  /* 0x0000000400047c02 */ /* 0x000fe20008000f00 */
[----:B--2-4-:R1:W2:Y:S01]  /*f110*/  LDC.64 R2, c[0x4][R0] ;  /* 0x0100000000027b82 */ /* 0x0142a20000000a00 */
[----:B------:R-:W-:Y:S01]  /*f120*/  MOV R5, UR5 ;  /* 0x0000000500057c02 */ /* 0x000fe20008000f00 */
[----:B------:R-:W-:Y:S01]  /*f130*/  ULDC.64 UR4, c[0x4][0x78] ;  /* 0x01001e0000047ab9 */ /* 0x000fe20000000a00 */
[----:B------:R-:W-:Y:S02]  /*f140*/  MOV R10, UR6 ;  /* 0x00000006000a7c02 */ /* 0x000fe40008000f00 */
[----:B------:R-:W-:Y:S02]  /*f150*/  MOV R6, UR4 ;  /* 0x0000000400067c02 */ /* 0x000fe40008000f00 */
[----:B------:R-:W-:-:S02]  /*f160*/  MOV R7, UR5 ;  /* 0x0000000500077c02 */ /* 0x000fc40008000f00 */
[----:B------:R-:W-:Y:S02]  /*f170*/  MOV R11, UR7 ;  /* 0x00000007000b7c02 */ /* 0x000fe40008000f00 */
[----:B------:R-:W-:Y:S02]  /*f180*/  MOV R8, 0x70 ;  /* 0x0000007000087802 */ /* 0x000fe40000000f00 */
[----:B------:R-:W-:Y:S02]  /*f190*/  MOV R12, 0x1 ;  /* 0x00000001000c7802 */ /* 0x000fe40000000f00 */
[----:B-1----:R-:W-:-:S07]  /*f1a0*/  MOV R13, RZ ;  /* 0x000000ff000d7202 */ /* 0x002fce0000000f00 */
[----:B------:R-:W-:-:S07]  /*f1b0*/  LEPC R20, `(.L_x_50) ;  /* 0x000000001014794e */ /* 0x000fce0000000000 */
[----:B--2---:R-:W-:Y:S05]  /*f1c0*/  CALL.ABS.NOINC R2 ;  /* 0x0000000002007343 */ /* 0x004fea0003c00000 */
.L_x_50:
[----:B------:R-:W-:Y:S01]  /*f1d0*/  UIADD3 UR4, UR37, -0x1, URZ ;  /* 0xffffffff25047890 */ /* 0x000fe2000fffe03f */
[----:B------:R-:W-:-:S05]  /*f1e0*/  MOV R19, UR36 ;  /* 0x0000002400137c02 */ /* 0x000fca0008000f00 */
[----:B------:R-:W-:-:S05]  /*f1f0*/  MOV R0, UR4 ;  /* 0x0000000400007c02 */ /* 0x000fca0008000f00 */
[----:B------:R-:W-:-:S05]  /*f200*/  IMAD R19, R0, 0x1100, R19 ;  /* 0x0000110000137824 */ /* 0x000fca00078e0213 */
        /* <DEDUP_REMOVED lines=18> */
.L_x_51:
[----:B------:R-:W1:Y:S01]  /*f330*/  S2R R5, SR_TID.X ;  /* 0x0000000000057919 */ /* 0x000e620000002100 */
[----:B------:R-:W-:Y:S01]  /*f340*/  ULDC.64 UR4, c[0x0][0x730] ;  /* 0x0001cc0000047ab9 */ /* 0x000fe20000000a00 */
[----:B------:R-:W-:Y:S02]  /*f350*/  IADD3 R16, R16, 0x1f, RZ ;  /* 0x0000001f10107810 */ /* 0x000fe40007ffe0ff */
[----:B------:R-:W-:Y:S02]  /*f360*/  ISETP.NE.U32.AND P0, PT, RZ, UR4, PT ;  /* 0x00000004ff007c0c */ /* 0x000fe4000bf05070 */
[----:B------:R-:W-:Y:S02]  /*f370*/  LEA R17, R17, R18, 0x4 ;  /* 0x0000001211117211 */ /* 0x000fe400078e20ff */
[----:B------:R-:W-:-:S13]  /*f380*/  ISETP.NE.AND.EX P0, PT, RZ, UR5, PT, P0 ;  /* 0x00000005ff007c0c */ /* 0x000fda000bf05300 */
[----:B------:R-:W3:Y:S01]  /*f390*/  @P0 LDC R49, c[0x0][0x720] ;  /* 0x0001c800ff310b82 */ /* 0x000ee20000000800 */
[----:B------:R-:W-:Y:S02]  /*f3a0*/  ISETP.GT.U32.AND P0, PT, R16, 0x3e, PT ;  /* 0x0000003e1000780c */ /* 0x000fe40003f04070 */
[----:B-1----:R-:W-:Y:S02]  /*f3b0*/  SHF.L.U32 R0, R5, 0x4, RZ ;  /* 0x0000000405007819 */ /* 0x002fe400000006ff */
[----:B--2---:R-:W-:Y:S02]  /*f3c0*/  SHF.R.U32.HI R2, RZ, 0x1, R5 ;  /* 0x00000001ff027819 */ /* 0x004fe40000011605 */
[C---:B----4-:R-:W-:Y:S02]  /*f3d0*/  LOP3.LUT R3, R0.reuse, 0x40, RZ, 0xc0, !PT ;  /* 0x0000004000037812 */ /* 0x050fe400078ec0ff */
[----:B------:R-:W-:Y:S02]  /*f3e0*/  LOP3.LUT R0, R0, 0x80, RZ, 0xc0, !PT ;  /* 0x0000008000007812 */ /* 0x000fe400078ec0ff */
[----:B------:R-:W-:-:S02]  /*f3f0*/  LOP3.LUT R4, R3, 0x8, R2, 0xf8, !PT ;  /* 0x0000000803047812 */ /* 0x000fc400078ef802 */
[----:B------:R-:W-:Y:S02]  /*f400*/  SHF.L.U32 R3, R5, 0x1, RZ ;  /* 0x0000000105037819 */ /* 0x000fe400000006ff */
[----:B------:R-:W-:Y:S01]  /*f410*/  LEA R2, R17, R0, 0x4 ;  /* 0x0000000011027211 */ /* 0x000fe200078e20ff */
[-C--:B---3--:R-:W-:Y:S01]  /*f420*/  FMUL R0, R200, R49.reuse ;  /* 0x00000031c8007220 */ /* 0x088fe20000400000 */
[----:B------:R-:W-:Y:S01]  /*f430*/  LOP3.LUT R3, R4, 0x8, R3, 0x78, !PT ;  /* 0x0000000804037812 */ /* 0x000fe200078e7803 */
[-C--:B------:R-:W-:Y:S01]  /*f440*/  FMUL R5, R40, R49.reuse ;  /* 0x0000003128057220 */ /* 0x080fe20000400000 */
[-C--:B------:R-:W-:Y:S01]  /*f450*/  FMUL R4, R204, R49.reuse ;  /* 0x00000031cc047220 */ /* 0x080fe20000400000 */
[----:B------:R-:W-:Y:S01]  /*f460*/  FMUL R7, R24, R49 ;  /* 0x0000003118077220 */ /* 0x000fe20000400000 */
[----:B------:R-:W-:Y:S01]  /*f470*/  IADD3 R8, R2, R3, RZ ;  /* 0x0000000302087210 */ /* 0x000fe20007ffe0ff */
        /* <DEDUP_REMOVED lines=55> */
[----:B------:R-:W-:Y:S01]  /*f7f0*/  F2FP.BF16.F32.PACK_AB R55, R9, R6 ;  /* 0x000000060937723e */ /* 0x000fe200000010ff */
[----:B------:R-:W-:Y:S06]  /*f800*/  @P0 BRA `(.L_x_52) ;  /* 0x0000000000040947 */ /* 0x000fec0003800000 */
[----:B------:R-:W-:-:S04]  /*f810*/  DEPBAR.LE SB0, 0x1 ;  /* 0x000080400000791a */ /* 0x000fc80000000000 */
.L_x_52:
[----:B------:R-:W-:Y:S05]  /*f820*/  WARPSYNC.ALL ;  /* 0x0000000000007948 */ /* 0x000fea0003800000 */
[----:B------:R-:W-:Y:S01]  /*f830*/  BAR.SYNC.DEFER_BLOCKING 0x1, 0x80 ;  /* 0x0042000000007b1d */ /* 0x000fe20000010000 */
[----:B------:R-:W-:Y:S02]  /*f840*/  LEA R8, R8, R19, 0x1 ;  /* 0x0000001308087211 */ /* 0x000fe400078e08ff */
[----:B------:R-:W-:Y:S02]  /*f850*/  F2FP.BF16.F32.PACK_AB R4, R10, R11 ;  /* 0x0000000b0a04723e */ /* 0x000fe400000010ff */
[----:B------:R-:W-:Y:S01]  /*f860*/  F2FP.BF16.F32.PACK_AB R5, R12, R13 ;  /* 0x0000000d0c05723e */ /* 0x000fe200000010ff */
[----:B------:R-:W-:Y:S01]  /*f870*/  BSSY B0, `(.L_x_53) ;  /* 0x0000016000007945 */ /* 0x000fe20003800000 */
[----:B------:R-:W-:-:S02]  /*f880*/  F2FP.BF16.F32.PACK_AB R6, R14, R15 ;  /* 0x0000000f0e06723e */ /* 0x000fc400000010ff */
[----:B------:R-:W-:Y:S01]  /*f890*/  F2FP.BF16.F32.PACK_AB R7, R16, R17 ;  /* 0x000000111007723e */ /* 0x000fe200000010ff */
[----:B------:R1:W-:Y:S01]  /*f8a0*/  STSM.16.M88.4 [R8], R52 ;  /* 0x0000003408007844 */ /* 0x0003e20000000200 */
[----:B------:R-:W-:Y:S01]  /*f8b0*/  @!PT LDS RZ, [RZ] ;  /* 0x00000000fffff984 */ /* 0x000fe20000000800 */
[----:B------:R-:W-:Y:S01]  /*f8c0*/  @!PT LDS RZ, [RZ] ;  /* 0x00000000fffff984 */ /* 0x000fe20000000800 */
[----:B------:R-:W-:Y:S01]  /*f8d0*/  @!PT LDS RZ, [RZ] ;  /* 0x00000000fffff984 */ /* 0x000fe20000000800 */
[----:B------:R-:W-:Y:S01]  /*f8e0*/  @!PT LDS RZ, [RZ] ;  /* 0x00000000fffff984 */ /* 0x000fe20000000800 */
[----:B------:R2:W-:Y:S06]  /*f8f0*/  MEMBAR.ALL.CTA ;  /* 0x0000000000007992 */ /* 0x0005ec0000008000 */
[----:B--2---:R-:W2:Y:S02]  /*f900*/  FENCE.VIEW.ASYNC.S ;  /* 0x00000000000073c6 */ /* 0x004ea40000000000 */
[----:B--2---:R-:W-:Y:S06]  /*f910*/  BAR.SYNC.DEFER_BLOCKING 0x1, 0x80 ;  /* 0x0042000000007b1d */ /* 0x004fec0000010000 */
[----:B------:R-:W-:Y:S05]  /*f920*/  @P0 BRA `(.L_x_54) ;  /* 0x0000000000280947 */ /* 0x000fea0003800000 */
[----:B------:R-:W-:Y:S01]  /*f930*/  S2UR UR44, SR_CTAID.Z ;  /* 0x00000000002c79c3 */ /* 0x000fe20000002700 */
[----:B------:R-:W-:Y:S01]  /*f940*/  ULDC.64 UR4, c[0x0][0x198] ;  /* 0x0000660000047ab9 */ /* 0x000fe20000000a00 */
[----:B------:R-:W-:Y:S01]  /*f950*/  R2UR UR40, R19 ;  /* 0x00000000132872ca */ /* 0x000fe200000e0000 */
[----:B------:R-:W-:Y:S01]  /*f960*/  UIADD3 UR4, UP0, UR4, 0x670, URZ ;  /* 0x0000067004047890 */ /* 0x000fe2000ff1e03f */
[----:B------:R-:W-:-:S03]  /*f970*/  UMOV UR41, URZ ;  /* 0x0000003f00297c82 */ /* 0x000fc60008000000 */
[----:B------:R-:W-:Y:S01]  /*f980*/  UIADD3.X UR5, URZ, UR5, URZ, UP0, !UPT ;  /* 0x000000053f057290 */ /* 0x000fe200087fe43f */
[----:B------:R-:W2:Y:S08]  /*f990*/  S2UR UR43, SR_CTAID.Y ;  /* 0x00000000002b79c3 */ /* 0x000eb00000002600 */
[----:B--2---:R2:W-:Y:S01]  /*f9a0*/  UTMASTG.4D [UR40], [UR4] ;  /* 0x00000028040073b5 */ /* 0x0045e20008018000 */
[----:B------:R0:W-:Y:S01]  /*f9b0*/  UTMACMDFLUSH ;  /* 0x00000000000079b7 */ /* 0x0001e20000000000 */
[----:B--2---:R-:W-:-:S04]  /*f9c0*/  DEPBAR.LE SB0, 0x1 ;  /* 0x000080400000791a */ /* 0x004fc80000000000 */
.L_x_54:
[----:B------:R-:W-:Y:S05]  /*f9d0*/  BSYNC B0 ;  /* 0x0000000000007941 */ /* 0x000fea0003800000 */
.L_x_53:
[----:B------:R-:W-:Y:S01]  /*f9e0*/  BAR.SYNC.DEFER_BLOCKING 0x1, 0x80 ;  /* 0x0042000000007b1d */ /* 0x000fe20000010000 */
[----:B------:R-:W-:Y:S02]  /*f9f0*/  F2FP.BF16.F32.PACK_AB R12, R18, R21 ;  /* 0x00000015120c723e */ /* 0x000fe400000010ff */
[----:B------:R-:W-:Y:S02]  /*fa00*/  F2FP.BF16.F32.PACK_AB R13, R20, R23 ;  /* 0x00000017140d723e */ /* 0x000fe400000010ff */
[----:B------:R-:W-:Y:S01]  /*fa10*/  F2FP.BF16.F32.PACK_AB R14, R22, R25 ;  /* 0x00000019160e723e */ /* 0x000fe200000010ff */
[----:B------:R-:W-:Y:S01]  /*fa20*/  BSSY B0, `(.L_x_55) ;  /* 0x0000016000007945 */ /* 0x000fe20003800000 */
[----:B------:R-:W-:Y:S01]  /*fa30*/  F2FP.BF16.F32.PACK_AB R15, R24, R27 ;  /* 0x0000001b180f723e */ /* 0x000fe200000010ff */
[----:B------:R2:W-:Y:S01]  /*fa40*/  STSM.16.M88.4 [R8+0x800], R4 ;  /* 0x0008000408007844 */ /* 0x0005e20000000200 */
[----:B------:R-:W-:Y:S01]  /*fa50*/  @!PT LDS RZ, [RZ] ;  /* 0x00000000fffff984 */ /* 0x000fe20000000800 */
[----:B------:R-:W-:Y:S01]  /*fa60*/  @!PT LDS RZ, [RZ] ;  /* 0x00000000fffff984 */ /* 0x000fe20000000800 */
[----:B------:R-:W-:Y:S01]  /*fa70*/  @!PT LDS RZ, [RZ] ;  /* 0x00000000fffff984 */ /* 0x000fe20000000800 */
[----:B------:R-:W-:Y:S01]  /*fa80*/  @!PT LDS RZ, [RZ] ;  /* 0x00000000fffff984 */ /* 0x000fe20000000800 */
[----:B------:R3:W-:Y:S06]  /*fa90*/  MEMBAR.ALL.CTA ;  /* 0x0000000000007992 */ /* 0x0007ec0000008000 */
[----:B---3--:R-:W3:Y:S02]  /*faa0*/  FENCE.VIEW.ASYNC.S ;  /* 0x00000000000073c6 */ /* 0x008ee40000000000 */
[----:B---3--:R-:W-:Y:S06]  /*fab0*/  BAR.SYNC.DEFER_BLOCKING 0x1, 0x80 ;  /* 0x0042000000007b1d */ /* 0x008fec0000010000 */
[----:B------:R-:W-:Y:S05]  /*fac0*/  @P0 BRA `(.L_x_56) ;  /* 0x00000000002c0947 */ /* 0x000fea0003800000 */
[----:B------:R-:W-:Y:S01]  /*fad0*/  S2UR UR44, SR_CTAID.Z ;  /* 0x00000000002c79c3 */ /* 0x000fe20000002700 */
[----:B------:R-:W-:Y:S01]  /*fae0*/  R2UR UR40, R19 ;  /* 0x00000000132872ca */ /* 0x000fe200000e0000 */
[----:B------:R-:W-:Y:S01]  /*faf0*/  ULDC.64 UR4, c[0x0][0x198] ;  /* 0x0000660000047ab9 */ /* 0x000fe20000000a00 */
[----:B------:R-:W-:Y:S01]  /*fb00*/  UMOV UR41, 0x10 ;  /* 0x0000001000297882 */ /* 0x000fe20000000000 */
[----:B------:R-:W-:-:S04]  /*fb10*/  UIADD3 UR4, UP0, UR4, 0x670, URZ ;  /* 0x0000067004047890 */ /* 0x000fc8000ff1e03f */
[----:B------:R-:W3:Y:S01]  /*fb20*/  S2UR UR43, SR_CTAID.Y ;  /* 0x00000000002b79c3 */ /* 0x000ee20000002600 */
[----:B------:R-:W-:-:S05]  /*fb30*/  UIADD3.X UR5, URZ, UR5, URZ, UP0, !UPT ;  /* 0x000000053f057290 */ /* 0x000fca00087fe43f */
[----:B------:R-:W-:-:S09]  /*fb40*/  UIADD3 UR40, UR40, 0x800, URZ ;  /* 0x0000080028287890 */ /* 0x000fd2000fffe03f */
[----:B---3--:R3:W-:Y:S01]  /*fb50*/  UTMASTG.4D [UR40], [UR4] ;  /* 0x00000028040073b5 */ /* 0x0087e20008018000 */
[----:B------:R0:W-:Y:S01]  /*fb60*/  UTMACMDFLUSH ;  /* 0x00000000000079b7 */ /* 0x0001e20000000000 */
[----:B---3--:R-:W-:-:S04]  /*fb70*/  DEPBAR.LE SB0, 0x1 ;  /* 0x000080400000791a */ /* 0x008fc80000000000 */
.L_x_56:
[----:B------:R-:W-:Y:S05]  /*fb80*/  BSYNC B0 ;  /* 0x0000000000007941 */ /* 0x000fea0003800000 */
.L_x_55:
[----:B------:R-:W-:Y:S01]  /*fb90*/  BAR.SYNC.DEFER_BLOCKING 0x1, 0x80 ;  /* 0x0042000000007b1d */ /* 0x000fe20000010000 */
[----:B--2---:R-:W-:Y:S02]  /*fba0*/  F2FP.BF16.F32.PACK_AB R4, R26, R29 ;  /* 0x0000001d1a04723e */ /* 0x004fe400000010ff */
[----:B------:R-:W-:Y:S02]  /*fbb0*/  F2FP.BF16.F32.PACK_AB R5, R28, R31 ;  /* 0x0000001f1c05723e */ /* 0x000fe400000010ff */
[----:B------:R-:W-:Y:S01]  /*fbc0*/  F2FP.BF16.F32.PACK_AB R6, R30, R33 ;  /* 0x000000211e06723e */ /* 0x000fe200000010ff */
[----:B------:R-:W-:Y:S01]  /*fbd0*/  BSSY B0, `(.L_x_57) ;  /* 0x0000016000007945 */ /* 0x000fe20003800000 */
[----:B------:R-:W-:Y:S01]  /*fbe0*/  F2FP.BF16.F32.PACK_AB R7, R32, R35 ;  /* 0x000000232007723e */ /* 0x000fe200000010ff */
[----:B------:R2:W-:Y:S01]  /*fbf0*/  STSM.16.M88.4 [R8], R12 ;  /* 0x0000000c08007844 */ /* 0x0005e20000000200 */
        /* <DEDUP_REMOVED lines=9> */
[----:B------:R-:W-:Y:S01]  /*fc90*/  ULDC.64 UR4, c[0x0][0x198] ;  /* 0x0000660000047ab9 */ /* 0x000fe20000000a00 */
[----:B------:R-:W-:Y:S01]  /*fca0*/  R2UR UR8, R19 ;  /* 0x00000000130872ca */ /* 0x000fe200000e0000 */
[----:B------:R-:W-:Y:S01]  /*fcb0*/  UIADD3 UR4, UP0, UR4, 0x670, URZ ;  /* 0x0000067004047890 */ /* 0x000fe2000ff1e03f */
[----:B------:R-:W-:Y:S01]  /*fcc0*/  UMOV UR9, 0x20 ;  /* 0x0000002000097882 */ /* 0x000fe20000000000 */
[----:B------:R-:W-:Y:S02]  /*fcd0*/  UMOV UR10, UR42 ;  /* 0x0000002a000a7c82 */ /* 0x000fe40008000000 */
[----:B------:R-:W-:Y:S01]  /*fce0*/  UIADD3.X UR5, URZ, UR5, URZ, UP0, !UPT ;  /* 0x000000053f057290 */ /* 0x000fe200087fe43f */
[----:B------:R-:W3:Y:S08]  /*fcf0*/  S2UR UR11, SR_CTAID.Y ;  /* 0x00000000000b79c3 */ /* 0x000ef00000002600 */
[----:B---3--:R3:W-:Y:S01]  /*fd00*/  UTMASTG.4D [UR8], [UR4] ;  /* 0x00000008040073b5 */ /* 0x0087e20008018000 */
[----:B------:R0:W-:Y:S01]  /*fd10*/  UTMACMDFLUSH ;  /* 0x00000000000079b7 */ /* 0x0001e20000000000 */
[----:B---3--:R-:W-:-:S04]  /*fd20*/  DEPBAR.LE SB0, 0x1 ;  /* 0x000080400000791a */ /* 0x008fc80000000000 */
.L_x_58:
[----:B------:R-:W-:Y:S05]  /*fd30*/  BSYNC B0 ;  /* 0x0000000000007941 */ /* 0x000fea0003800000 */
.L_x_57:
[----:B------:R-:W-:Y:S01]  /*fd40*/  BAR.SYNC.DEFER_BLOCKING 0x1, 0x80 ;  /* 0x0042000000007b1d */ /* 0x000fe20000010000 */
[----:B--2---:R-:W-:Y:S02]  /*fd50*/  F2FP.BF16.F32.PACK_AB R12, R34, R37 ;  /* 0x00000025220c723e */ /* 0x004fe400000010ff */
        /* <DEDUP_REMOVED lines=24> */
.L_x_60:
[----:B------:R-:W-:Y:S05]  /*fee0*/  BSYNC B0 ;  /* 0x0000000000007941 */ /* 0x000fea0003800000 */
.L_x_59:
[----:B------:R-:W-:Y:S01]  /*fef0*/  BAR.SYNC.DEFER_BLOCKING 0x1, 0x80 ;  /* 0x0042000000007b1d */ /* 0x000fe20000010000 */
[----:B------:R-:W-:Y:S02]  /*ff00*/  F2FP.BF16.F32.PACK_AB R160, R161, R160 ;  /* 0x000000a0a1a0723e */ /* 0x000fe400000010ff */
        /* <DEDUP_REMOVED lines=10> */
[----:B----4-:R-:W4:Y:S02]  /*ffb0*/  FENCE.VIEW.ASYNC.S ;  /* 0x00000000000073c6 */ /* 0x010f240000000000 */
[----:B----4-:R-:W-:Y:S06]  /*ffc0*/  BAR.SYNC.DEFER_BLOCKING 0x1, 0x80 ;  /* 0x0042000000007b1d */ /* 0x010fec0000010000 */
        /* <DEDUP_REMOVED lines=8> */
[----:B------:R-:W4:Y:S08]  /*10050*/  S2UR UR11, SR_CTAID.Y ;  /* 0x00000000000b79c3 */ /* 0x000f300000002600 */
[----:B----4-:R4:W-:Y:S01]  /*10060*/  UTMASTG.4D [UR8], [UR4] ;  /* 0x00000008040073b5 */ /* 0x0109e20008018000 */
[----:B------:R0:W-:Y:S01]  /*10070*/  UTMACMDFLUSH ;  /* 0x00000000000079b7 */ /* 0x0001e20000000000 */
[----:B----4-:R-:W-:-:S04]  /*10080*/  DEPBAR.LE SB0, 0x1 ;  /* 0x000080400000791a */ /* 0x010fc80000000000 */
.L_x_62:
[----:B------:R-:W-:Y:S05]  /*10090*/  BSYNC B0 ;  /* 0x0000000000007941 */ /* 0x000fea0003800000 */
.L_x_61:
        /* <DEDUP_REMOVED lines=12> */
[----:B-----5:R-:W5:Y:S02]  /*10160*/  FENCE.VIEW.ASYNC.S ;  /* 0x00000000000073c6 */ /* 0x020f640000000000 */
[----:B-----5:R-:W-:Y:S06]  /*10170*/  BAR.SYNC.DEFER_BLOCKING 0x1, 0x80 ;  /* 0x0042000000007b1d */ /* 0x020fec0000010000 */
[----:B------:R-:W-:Y:S05]  /*10180*/  @P0 BRA `(.L_x_64) ;  /* 0x00000000002c0947 */ /* 0x000fea0003800000 */
[----:B------:R-:W-:Y:S01]  /*10190*/  S2UR UR44, SR_CTAID.Z ;  /* 0x00000000002c79c3 */ /* 0x000fe20000002700 */
[----:B------:R-:W-:Y:S01]  /*101a0*/  R2UR UR40, R19 ;  /* 0x00000000132872ca */ /* 0x000fe200000e0000 */
[----:B------:R-:W-:Y:S01]  /*101b0*/  ULDC.64 UR4, c[0x0][0x198] ;  /* 0x0000660000047ab9 */ /* 0x000fe20000000a00 */
[----:B------:R-:W-:Y:S01]  /*101c0*/  UMOV UR41, 0x50 ;  /* 0x0000005000297882 */ /* 0x000fe20000000000 */
[----:B------:R-:W-:-:S04]  /*101d0*/  UIADD3 UR4, UP0, UR4, 0x670, URZ ;  /* 0x0000067004047890 */ /* 0x000fc8000ff1e03f */
[----:B------:R-:W5:Y:S01]  /*101e0*/  S2UR UR43, SR_CTAID.Y ;  /* 0x00000000002b79c3 */ /* 0x000f620000002600 */
[----:B------:R-:W-:-:S05]  /*101f0*/  UIADD3.X UR5, URZ, UR5, URZ, UP0, !UPT ;  /* 0x000000053f057290 */ /* 0x000fca00087fe43f */
[----:B------:R-:W-:-:S09]  /*10200*/  UIADD3 UR40, UR40, 0x800, URZ ;  /* 0x0000080028287890 */ /* 0x000fd2000fffe03f */
[----:B-----5:R1:W-:Y:S01]  /*10210*/  UTMASTG.4D [UR40], [UR4] ;  /* 0x00000028040073b5 */ /* 0x0203e20008018000 */
[----:B------:R0:W-:Y:S01]  /*10220*/  UTMACMDFLUSH ;  /* 0x00000000000079b7 */ /* 0x0001e20000000000 */
[----:B-1----:R-:W-:-:S04]  /*10230*/  DEPBAR.LE SB0, 0x1 ;  /* 0x000080400000791a */ /* 0x002fc80000000000 */
.L_x_64:
[----:B------:R-:W-:Y:S05]  /*10240*/  BSYNC B0 ;  /* 0x0000000000007941 */ /* 0x000fea0003800000 */
.L_x_63:
[----:B------:R-:W-:Y:S06]  /*10250*/  BAR.SYNC.DEFER_BLOCKING 0x1, 0x80 ;  /* 0x0042000000007b1d */ /* 0x000fec0000010000 */
[----:B------:R-:W-:Y:S01]  /*10260*/  BSSY B0, `(.L_x_65) ;  /* 0x0000014000007945 */ /* 0x000fe20003800000 */
[----:B------:R1:W-:Y:S01]  /*10270*/  STSM.16.M88.4 [R8], R152 ;  /* 0x0000009808007844 */ /* 0x0003e20000000200 */
        /* <DEDUP_REMOVED lines=15> */
[----:B------:R-:W5:Y:S08]  /*10370*/  S2UR UR11, SR_CTAID.Y ;  /* 0x00000000000b79c3 */ /* 0x000f700000002600 */
[----:B-----5:R1:W-:Y:S02]  /*10380*/  UTMASTG.4D [UR8], [UR4] ;  /* 0x00000008040073b5 */ /* 0x0203e40008018000 */
[----:B-1----:R0:W-:Y:S02]  /*10390*/  UTMACMDFLUSH ;  /* 0x00000000000079b7 */ /* 0x0021e40000000000 */
.L_x_66:
[----:B------:R-:W-:Y:S05]  /*103a0*/  BSYNC B0 ;  /* 0x0000000000007941 */ /* 0x000fea0003800000 */
.L_x_65:
[----:B------:R-:W-:Y:S01]  /*103b0*/  UIADD3 UR37, UR37, -0x1, URZ ;  /* 0xffffffff25257890 */ /* 0x000fe2000fffe03f */
[----:B------:R-:W-:-:S04]  /*103c0*/  DEPBAR.LE SB0, 0x0 ;  /* 0x000080000000791a */ /* 0x000fc80000000000 */
[----:B------:R-:W-:-:S04]  /*103d0*/  USHF.L.U32 UR4, UR37, 0x3, URZ ;  /* 0x0000000325047899 */ /* 0x000fc8000800063f */
[----:B------:R-:W-:-:S04]  /*103e0*/  ULOP3.LUT UR4, UR4, 0x8, URZ, 0xe2, !UPT ;  /* 0x0000000804047892 */ /* 0x000fc8000f8ee23f */
[----:B------:R-:W-:-:S06]  /*103f0*/  ULOP3.LUT UR4, UR4, 0x18, URZ, 0x3c, !UPT ;  /* 0x0000001804047892 */ /* 0x000fcc000f8e3c3f */
[----:B------:R-:W-:-:S04]  /*10400*/  MOV R0, UR4 ;  /* 0x0000000400007c02 */ /* 0x000fc80008000f00 */
[----:B------:R-:W-:Y:S01]  /*10410*/  SYNCS.ARRIVE.TRANS64.A1T0 RZ, [R0+UR36+0x4d090], RZ ;  /* 0x04d090ff00ff79a7 */ /* 0x000fe20008100024 */
[----:B------:R-:W-:Y:S05]  /*10420*/  EXIT ;  /* 0x000000000000794d */ /* 0x000fea0003800000 */
.L_x_6:
[----:B------:R-:W-:-:S08]  /*10430*/  UISETP.NE.AND UP0, UPT, UR5, 0x1, UPT ;  /* 0x000000010500788c */ /* 0x000fd0000bf05270 */
[----:B------:R-:W1:-:S00]  /*10440*/  USETMAXREG.DEALLOC.CTAPOOL 0x18 ;  /* 0x00000018000079c8 */ /* 0x000e4000080e0500 */
[----:B------:R-:W-:-:S13]  /*10450*/  PLOP3.LUT P0, PT, PT, PT, UP0, 0x80, 0x0 ;  /* 0x000000000000781c */ /* 0x000fda0003f0f008 */
[----:B------:R-:W-:Y:S05]  /*10460*/  @P0 EXIT ;  /* 0x000000000000094d */ /* 0x000fea0003800000 */
[----:B------:R-:W2:Y:S01]  /*10470*/  S2UR UR11, SR_CTAID.X ;  /* 0x00000000000b79c3 */ /* 0x000ea20000002500 */
[----:B------:R-:W-:Y:S01]  /*10480*/  ELECT P3, URZ, PT ;  /* 0x00000000003f782f */ /* 0x000fe20003860000 */
[----:B------:R-:W-:Y:S01]  /*10490*/  BSSY B0, `(.L_x_67) ;  /* 0x000004d000007945 */ /* 0x000fe20003800000 */
[----:B-1----:R-:W-:Y:S02]  /*104a0*/  MOV R0, RZ ;  /* 0x000000ff00007202 */ /* 0x002fe40000000f00 */
[----:B------:R-:W-:Y:S02]  /*104b0*/  MOV R7, RZ ;  /* 0x000000ff00077202 */ /* 0x000fe40000000f00 */
[----:B------:R-:W-:Y:S01]  /*104c0*/  MOV R3, RZ ;  /* 0x000000ff00037202 */ /* 0x000fe20000000f00 */
[----:B------:R-:W1:Y:S08]  /*104d0*/  S2UR UR60, SR_CTAID.Y ;  /* 0x00000000003c79c3 */ /* 0x000e700000002600 */
[----:B------:R-:W3:Y:S01]  /*104e0*/  S2UR UR61, SR_CTAID.Z ;  /* 0x00000000003d79c3 */ /* 0x000ee20000002700 */
[----:B--2---:R-:W-:Y:S01]  /*104f0*/  USHF.L.U32 UR11, UR11, 0x7, URZ ;  /* 0x000000070b0b7899 */ /* 0x004fe2000800063f */
[----:B------:R-:W-:Y:S11]  /*10500*/  @!P3 BRA `(.L_x_68) ;  /* 0x000000040014b947 */ /* 0x000ff60003800000 */
[----:B------:R-:W2:Y:S01]  /*10510*/  S2R R3, SR_CgaCtaId ;  /* 0x0000000000037919 */ /* 0x000ea20000008800 */
[----:B------:R-:W-:Y:S02]  /*10520*/  MOV R2, 0x400 ;  /* 0x0000040000027802 */ /* 0x000fe40000000f00 */
[----:B------:R-:W-:Y:S02]  /*10530*/  MOV R4, 0x1 ;  /* 0x0000000100047802 */ /* 0x000fe40000000f00 */
[----:B--2---:R-:W-:Y:S02]  /*10540*/  LEA R3, R3, R2, 0x18 ;  /* 0x0000000203037211 */ /* 0x004fe400078ec0ff */
[----:B------:R-:W-:-:S04]  /*10550*/  SHF.L.U32 R2, R4, 0x1f, RZ ;  /* 0x0000001f04027819 */ /* 0x000fc800000006ff */
[----:B------:R-:W2:Y:S02]  /*10560*/  SYNCS.PHASECHK.TRANS64.TRYWAIT P0, [R3+URZ+0x4d060], R2 ;  /* 0x04d06002030075a7 */ /* 0x000ea4000800017f */
[----:B--2---:R-:W-:Y:S05]  /*10570*/  @!P0 BRA `(.L_x_69) ;  /* 0x0000001c00e88947 */ /* 0x004fea0003800000 */
.L_x_105:
[----:B------:R-:W-:Y:S01]  /*10580*/  ULOP3.LUT UR5, UR4, 0x2, URZ, 0xfc, !UPT ;  /* 0x0000000204057892 */ /* 0x000fe2000f8efc3f */
[----:B--2---:R-:W-:-:S03]  /*10590*/  @P2 MOV R2, 0x3800 ;  /* 0x0000380000022802 */ /* 0x004fc60000000f00 */
[----:B------:R-:W-:Y:S01]  /*105a0*/  UPRMT UR5, UR5, 0x9910, URZ ;  /* 0x0000991005057896 */ /* 0x000fe2000800003f */
[----:B------:R2:W-:Y:S03]  /*105b0*/  @P2 SYNCS.ARRIVE.TRANS64 RZ, [R3+URZ+0x4d050], R2 ;  /* 0x04d0500203ff29a7 */ /* 0x0005e6000800003f */
[----:B------:R-:W-:-:S06]  /*105c0*/  UISETP.NE.AND UP0, UPT, UR5, 0x2, UPT ;  /* 0x000000020500788c */ /* 0x000fcc000bf05270 */
[----:B------:R-:W-:-:S13]  /*105d0*/  PLOP3.LUT P0, PT, PT, PT, UP0, 0x80, 0x0 ;  /* 0x000000000000781c */ /* 0x000fda0003f0f008 */
[----:B--2---:R-:W-:Y:S05]  /*105e0*/  @P0 BRA `(.L_x_70) ;  /* 0x0000000000040947 */ /* 0x004fea0003800000 */
[----:B-1-3--:R-:W-:Y:S01]  /*105f0*/  BPT.TRAP 0x1 ;  /* 0x000000040000795c */ /* 0x00afe20000300000 */
.L_x_70:
[----:B------:R-:W-:-:S04]  /*10600*/  LOP3.LUT P0, RZ, R6, 0x1f, RZ, 0xc0, !PT ;  /* 0x0000001f06ff7812 */ /* 0x000fc8000780c0ff */
[----:B------:R-:W-:-:S13]  /*10610*/  PLOP3.LUT P0, PT, P0, P2, PT, 0x2a, 0x0 ;  /* 0x000000000000781c */ /* 0x000fda0000704572 */
[----:B------:R-:W-:Y:S05]  /*10620*/  @P0 BRA `(.L_x_71) ;  /* 0x0000000000040947 */ /* 0x000fea0003800000 */
[----:B-1-3--:R-:W-:Y:S01]  /*10630*/  BPT.TRAP 0x1 ;  /* 0x000000040000795c */ /* 0x00afe20000300000 */
.L_x_71:
[----:B------:R-:W-:Y:S01]  /*10640*/  R2UR UR8, R3 ;  /* 0x00000000030872ca */ /* 0x000fe200000e0000 */
[----:B------:R-:W-:Y:S01]  /*10650*/  ULDC.64 UR6, c[0x0][0x198] ;  /* 0x0000660000067ab9 */ /* 0x000fe20000000a00 */
[----:B------:R-:W-:Y:S01]  /*10660*/  UMOV UR14, 0x0 ;  /* 0x00000000000e7882 */ /* 0x000fe20000000000 */
[----:B------:R-:W-:Y:S01]  /*10670*/  UIADD3 UR6, UP0, UR6, 0xf0, URZ ;  /* 0x000000f006067890 */ /* 0x000fe2000ff1e03f */
[----:B------:R-:W-:Y:S01]  /*10680*/  MOV R7, 0x40 ;  /* 0x0000004000077802 */ /* 0x000fe20000000f00 */
[----:B------:R-:W-:Y:S01]  /*10690*/  UMOV UR15, 0x10000000 ;  /* 0x10000000000f7882 */ /* 0x000fe20000000000 */
[----:B------:R-:W-:Y:S01]  /*106a0*/  UMOV UR10, URZ ;  /* 0x0000003f000a7c82 */ /* 0x000fe20008000000 */
[----:B------:R-:W-:Y:S01]  /*106b0*/  UIADD3.X UR7, URZ, UR7, URZ, UP0, !UPT ;  /* 0x000000073f077290 */ /* 0x000fe200087fe43f */
[----:B------:R-:W-:Y:S01]  /*106c0*/  MOV R3, 0x1 ;  /* 0x0000000100037802 */ /* 0x000fe20000000f00 */
[----:B-1----:R-:W-:Y:S01]  /*106d0*/  UMOV UR12, UR60 ;  /* 0x0000003c000c7c82 */ /* 0x002fe20008000000 */
[----:B---3--:R-:W-:Y:S01]  /*106e0*/  UMOV UR13, UR61 ;  /* 0x0000003d000d7c82 */ /* 0x008fe20008000000 */
[----:B------:R-:W-:Y:S01]  /*106f0*/  UMOV UR42, 0x10 ;  /* 0x00000010002a7882 */ /* 0x000fe20000000000 */
[----:B------:R-:W-:Y:S01]  /*10700*/  UMOV UR43, UR11 ;  /* 0x0000000b002b7c82 */ /* 0x000fe20008000000 */
[----:B------:R-:W-:-:S02]  /*10710*/  UIADD3 UR9, UR8, 0x4d050, URZ ;  /* 0x0004d05008097890 */ /* 0x000fc4000fffe03f */
[----:B------:R-:W-:Y:S02]  /*10720*/  UIADD3 UR40, UR8, 0x800, URZ ;  /* 0x0000080008287890 */ /* 0x000fe4000fffe03f */
[----:B------:R-:W-:Y:S02]  /*10730*/  UIADD3 UR32, UR8, 0x1000, URZ ;  /* 0x0000100008207890 */ /* 0x000fe4000fffe03f */
[----:B------:R-:W-:Y:S02]  /*10740*/  UIADD3 UR24, UR8, 0x1800, URZ ;  /* 0x0000180008187890 */ /* 0x000fe4000fffe03f */
[----:B------:R-:W-:Y:S02]  /*10750*/  UIADD3 UR16, UR8, 0x2000, URZ ;  /* 0x0000200008107890 */ /* 0x000fe4000fffe03f */
[----:B------:R1:W-:Y:S01]  /*10760*/  UTMALDG.4D [UR8], [UR6], desc[UR14] ;  /* 0x00000e08060075b4 */ /* 0x0003e20008019000 */
[----:B------:R-:W-:Y:S01]  /*10770*/  UIADD3 UR56, UR8, 0x2800, URZ ;  /* 0x0000280008387890 */ /* 0x000fe2000fffe03f */
[----:B------:R-:W-:Y:S01]  /*10780*/  UMOV UR44, UR60 ;  /* 0x0000003c002c7c82 */ /* 0x000fe20008000000 */
[----:B------:R-:W-:Y:S01]  /*10790*/  UMOV UR45, UR61 ;  /* 0x0000003d002d7c82 */ /* 0x000fe20008000000 */
[----:B------:R-:W-:Y:S01]  /*107a0*/  UMOV UR41, UR9 ;  /* 0x0000000900297c82 */ /* 0x000fe20008000000 */
[----:B------:R-:W-:Y:S01]  /*107b0*/  UMOV UR34, 0x20 ;  /* 0x0000002000227882 */ /* 0x000fe20000000000 */
[----:B------:R-:W-:Y:S01]  /*107c0*/  UMOV UR35, UR11 ;  /* 0x0000000b00237c82 */ /* 0x000fe20008000000 */
[----:B------:R-:W-:Y:S01]  /*107d0*/  UMOV UR36, UR60 ;  /* 0x0000003c00247c82 */ /* 0x000fe20008000000 */
[----:B------:R-:W-:Y:S01]  /*107e0*/  UMOV UR37, UR61 ;  /* 0x0000003d00257c82 */ /* 0x000fe20008000000 */
[----:B------:R-:W-:Y:S01]  /*107f0*/  UMOV UR33, UR9 ;  /* 0x0000000900217c82 */ /* 0x000fe20008000000 */
[----:B------:R-:W-:Y:S01]  /*10800*/  UMOV UR26, 0x30 ;  /* 0x00000030001a7882 */ /* 0x000fe20000000000 */
[----:B------:R-:W-:Y:S01]  /*10810*/  UMOV UR27, UR11 ;  /* 0x0000000b001b7c82 */ /* 0x000fe20008000000 */
[----:B------:R-:W-:Y:S01]  /*10820*/  UMOV UR28, UR60 ;  /* 0x0000003c001c7c82 */ /* 0x000fe20008000000 */
[----:B------:R-:W-:Y:S01]  /*10830*/  UMOV UR29, UR61 ;  /* 0x0000003d001d7c82 */ /* 0x000fe20008000000 */
[----:B------:R2:W-:Y:S01]  /*10840*/  UTMALDG.4D [UR40], [UR6], desc[UR14] ;  /* 0x00000e28060075b4 */ /* 0x0005e20008019000 */
[----:B------:R-:W-:Y:S01]  /*10850*/  UMOV UR25, UR9 ;  /* 0x0000000900197c82 */ /* 0x000fe20008000000 */
[----:B------:R-:W-:Y:S01]  /*10860*/  UMOV UR18, 0x40 ;  /* 0x0000004000127882 */ /* 0x000fe20000000000 */
[----:B------:R-:W-:Y:S01]  /*10870*/  UMOV UR19, UR11 ;  /* 0x0000000b00137c82 */ /* 0x000fe20008000000 */
[----:B------:R-:W-:Y:S01]  /*10880*/  UMOV UR20, UR60 ;  /* 0x0000003c00147c82 */ /* 0x000fe20008000000 */
[----:B------:R-:W-:Y:S01]  /*10890*/  UMOV UR21, UR61 ;  /* 0x0000003d00157c82 */ /* 0x000fe20008000000 */
[----:B------:R-:W-:Y:S01]  /*108a0*/  UMOV UR17, UR9 ;  /* 0x0000000900117c82 */ /* 0x000fe20008000000 */
[----:B------:R-:W-:Y:S01]  /*108b0*/  UMOV UR58, 0x50 ;  /* 0x00000050003a7882 */ /* 0x000fe20000000000 */
[----:B------:R2:W-:Y:S01]  /*108c0*/  UTMALDG.4D [UR32], [UR6], desc[UR14] ;  /* 0x00000e20060075b4 */ /* 0x0005e20008019000 */
[----:B------:R-:W-:Y:S01]  /*108d0*/  UMOV UR59, UR11 ;  /* 0x0000000b003b7c82 */ /* 0x000fe20008000000 */
[----:B------:R-:W-:Y:S01]  /*108e0*/  UMOV UR57, UR9 ;  /* 0x0000000900397c82 */ /* 0x000fe20008000000 */
[----:B-1----:R-:W-:Y:S01]  /*108f0*/  UIADD3 UR8, UR8, 0x3000, URZ ;  /* 0x0000300008087890 */ /* 0x002fe2000fffe03f */
[----:B------:R-:W-:Y:S01]  /*10900*/  UMOV UR10, 0x60 ;  /* 0x00000060000a7882 */ /* 0x000fe20000000000 */
[----:B------:R2:W-:Y:S01]  /*10910*/  UTMALDG.4D [UR24], [UR6], desc[UR14] ;  /* 0x00000e18060075b4 */ /* 0x0005e20008019000 */
[----:B------:R2:W-:Y:S01]  /*10920*/  UTMALDG.4D [UR16], [UR6], desc[UR14] ;  /* 0x00000e10060075b4 */ /* 0x0005e20008019000 */
[----:B------:R2:W-:Y:S05]  /*10930*/  UTMALDG.4D [UR56], [UR6], desc[UR14] ;  /* 0x00000e38060075b4 */ /* 0x0005ea0008019000 */
[----:B------:R2:W-:Y:S02]  /*10940*/  UTMALDG.4D [UR8], [UR6], desc[UR14] ;  /* 0x00000e08060075b4 */ /* 0x0005e40008019000 */
[----:B--2---:R-:W-:Y:S01]  /*10950*/  NOP ;  /* 0x0000000000007918 */ /* 0x004fe20000000000 */
.L_x_68:
[----:B-1-3--:R-:W-:Y:S05]  /*10960*/  BSYNC B0 ;  /* 0x0000000000007941 */ /* 0x00afea0003800000 */
.L_x_67:
[----:B------:R-:W1:Y:S01]  /*10970*/  LDC R2, c[0x0][0x28c] ;  /* 0x0000a300ff027b82 */ /* 0x000e620000000800 */
[----:B------:R-:W-:Y:S01]  /*10980*/  BSSY B0, `(.L_x_72) ;  /* 0x0000049000007945 */ /* 0x000fe20003800000 */
[----:B-1----:R-:W-:-:S13]  /*10990*/  ISETP.GT.AND P4, PT, R2, RZ, P3 ;  /* 0x000000ff0200720c */ /* 0x002fda0001f84270 */
[----:B------:R-:W-:Y:S05]  /*109a0*/  @!P4 BRA `(.L_x_73) ;  /* 0x000000040018c947 */ /* 0x000fea0003800000 */
[----:B------:R-:W1:Y:S01]  /*109b0*/  S2R R5, SR_CgaCtaId ;  /* 0x0000000000057919 */ /* 0x000e620000008800 */
[----:B------:R-:W-:-:S04]  /*109c0*/  MOV R0, 0x400 ;  /* 0x0000040000007802 */ /* 0x000fc80000000f00 */
[----:B-1----:R-:W-:Y:S02]  /*109d0*/  LEA R5, R5, R0, 0x18 ;  /* 0x0000000005057211 */ /* 0x002fe400078ec0ff */
[----:B------:R-:W-:-:S04]  /*109e0*/  MOV R0, 0x1 ;  /* 0x0000000100007802 */ /* 0x000fc80000000f00 */
[----:B------:R-:W-:-:S04]  /*109f0*/  SHF.L.U32 R0, R0, 0x1f, RZ ;  /* 0x0000001f00007819 */ /* 0x000fc800000006ff */
[----:B------:R-:W1:Y:S02]  /*10a00*/  SYNCS.PHASECHK.TRANS64.TRYWAIT P0, [R5+URZ+0x4d028], R0 ;  /* 0x04d02800050075a7 */ /* 0x000e64000800017f */
[----:B-1----:R-:W-:Y:S05]  /*10a10*/  @!P0 BRA `(.L_x_74) ;  /* 0x0000001800d48947 */ /* 0x002fea0003800000 */
.L_x_106:
[----:B------:R-:W-:Y:S01]  /*10a20*/  ULOP3.LUT UR5, UR4, 0x2, URZ, 0xfc, !UPT ;  /* 0x0000000204057892 */ /* 0x000fe2000f8efc3f */
[----:B-1----:R-:W-:-:S03]  /*10a30*/  @P2 MOV R0, 0xe000 ;  /* 0x0000e00000002802 */ /* 0x002fc60000000f00 */
[----:B------:R-:W-:Y:S01]  /*10a40*/  UPRMT UR5, UR5, 0x9910, URZ ;  /* 0x0000991005057896 */ /* 0x000fe2000800003f */
[----:B------:R1:W-:Y:S03]  /*10a50*/  @P2 SYNCS.ARRIVE.TRANS64 RZ, [R5+URZ+0x4d000], R0 ;  /* 0x04d0000005ff29a7 */ /* 0x0003e6000800003f */
[----:B------:R-:W-:-:S06]  /*10a60*/  UISETP.NE.AND UP0, UPT, UR5, 0x2, UPT ;  /* 0x000000020500788c */ /* 0x000fcc000bf05270 */
[----:B------:R-:W-:-:S13]  /*10a70*/  PLOP3.LUT P0, PT, PT, PT, UP0, 0x80, 0x0 ;  /* 0x000000000000781c */ /* 0x000fda0003f0f008 */
[----:B-1----:R-:W-:Y:S05]  /*10a80*/  @P0 BRA `(.L_x_75) ;  /* 0x0000000000040947 */ /* 0x002fea0003800000 */
[----:B------:R-:W-:Y:S01]  /*10a90*/  BPT.TRAP 0x1 ;  /* 0x000000040000795c */ /* 0x000fe20000300000 */
.L_x_75:
[----:B------:R-:W-:-:S04]  /*10aa0*/  LOP3.LUT P0, RZ, R6, 0x1f, RZ, 0xc0, !PT ;  /* 0x0000001f06ff7812 */ /* 0x000fc8000780c0ff */
[----:B------:R-:W-:-:S13]  /*10ab0*/  PLOP3.LUT P0, PT, P0, P2, PT, 0x2a, 0x0 ;  /* 0x000000000000781c */ /* 0x000fda0000704572 */
[----:B------:R-:W-:Y:S05]  /*10ac0*/  @P0 BRA `(.L_x_76) ;  /* 0x0000000000040947 */ /* 0x000fea0003800000 */
[----:B------:R-:W-:Y:S01]  /*10ad0*/  BPT.TRAP 0x1 ;  /* 0x000000040000795c */ /* 0x000fe20000300000 */
.L_x_76:
        /* <DEDUP_REMOVED lines=8> */
[----:B------:R-:W-:Y:S01]  /*10b60*/  UMOV UR59, URZ ;  /* 0x0000003f003b7c82 */ /* 0x000fe20008000000 */
[----:B------:R-:W-:Y:S01]  /*10b70*/  UMOV UR50, 0x10 ;  /* 0x0000001000327882 */ /* 0x000fe20000000000 */
[----:B------:R-:W-:Y:S01]  /*10b80*/  UMOV UR52, UR60 ;  /* 0x0000003c00347c82 */ /* 0x000fe20008000000 */
[----:B------:R-:W-:-:S02]  /*10b90*/  UMOV UR53, UR61 ;  /* 0x0000003d00357c82 */ /* 0x000fc40008000000 */
[----:B------:R-:W-:Y:S02]  /*10ba0*/  UIADD3 UR56, UR5, 0x7000, URZ ;  /* 0x0000700005387890 */ /* 0x000fe4000fffe03f */
[----:B------:R-:W-:Y:S02]  /*10bb0*/  UIADD3 UR57, UR5, 0x4d000, URZ ;  /* 0x0004d00005397890 */ /* 0x000fe4000fffe03f */
[----:B------:R-:W-:Y:S02]  /*10bc0*/  UIADD3 UR48, UR5, 0x9000, URZ ;  /* 0x0000900005307890 */ /* 0x000fe4000fffe03f */
[----:B------:R-:W-:Y:S02]  /*10bd0*/  UIADD3 UR40, UR5, 0xb000, URZ ;  /* 0x0000b00005287890 */ /* 0x000fe4000fffe03f */
[----:B------:R-:W-:Y:S02]  /*10be0*/  UIADD3 UR32, UR5, 0xd000, URZ ;  /* 0x0000d00005207890 */ /* 0x000fe4000fffe03f */
[----:B------:R-:W-:Y:S01]  /*10bf0*/  UIADD3 UR24, UR5, 0xf000, URZ ;  /* 0x0000f00005187890 */ /* 0x000fe2000fffe03f */
[----:B------:R1:W-:Y:S01]  /*10c00*/  UTMALDG.4D [UR56], [UR6], desc[UR8] ;  /* 0x00000838060075b4 */ /* 0x0003e20008019000 */
[----:B------:R-:W-:Y:S01]  /*10c10*/  UIADD3 UR16, UR5, 0x11000, URZ ;  /* 0x0001100005107890 */ /* 0x000fe2000fffe03f */
        /* <DEDUP_REMOVED lines=10> */
[----:B------:R2:W-:Y:S01]  /*10cc0*/  UTMALDG.4D [UR48], [UR6], desc[UR8] ;  /* 0x00000830060075b4 */ /* 0x0005e20008019000 */
[----:B------:R-:W-:Y:S01]  /*10cd0*/  UMOV UR35, UR59 ;  /* 0x0000003b00237c82 */ /* 0x000fe20008000000 */
[----:B------:R-:W-:Y:S01]  /*10ce0*/  UMOV UR33, UR57 ;  /* 0x0000003900217c82 */ /* 0x000fe20008000000 */
[----:B------:R-:W-:Y:S01]  /*10cf0*/  UMOV UR26, 0x40 ;  /* 0x00000040001a7882 */ /* 0x000fe20000000000 */
[----:B------:R-:W-:Y:S01]  /*10d00*/  UMOV UR28, UR60 ;  /* 0x0000003c001c7c82 */ /* 0x000fe20008000000 */
[----:B------:R-:W-:Y:S01]  /*10d10*/  UMOV UR29, UR61 ;  /* 0x0000003d001d7c82 */ /* 0x000fe20008000000 */
[----:B------:R-:W-:Y:S01]  /*10d20*/  UMOV UR27, UR59 ;  /* 0x0000003b001b7c82 */ /* 0x000fe20008000000 */
[----:B------:R-:W-:Y:S01]  /*10d30*/  UMOV UR25, UR57 ;  /* 0x0000003900197c82 */ /* 0x000fe20008000000 */
[----:B------:R2:W-:Y:S01]  /*10d40*/  UTMALDG.4D [UR40], [UR6], desc[UR8] ;  /* 0x00000828060075b4 */ /* 0x0005e20008019000 */
[----:B------:R-:W-:Y:S01]  /*10d50*/  UMOV UR18, 0x50 ;  /* 0x0000005000127882 */ /* 0x000fe20000000000 */
[----:B------:R-:W-:Y:S01]  /*10d60*/  UMOV UR20, UR60 ;  /* 0x0000003c00147c82 */ /* 0x000fe20008000000 */
[----:B------:R-:W-:Y:S01]  /*10d70*/  UMOV UR21, UR61 ;  /* 0x0000003d00157c82 */ /* 0x000fe20008000000 */
[----:B------:R-:W-:Y:S01]  /*10d80*/  UMOV UR19, UR59 ;  /* 0x0000003b00137c82 */ /* 0x000fe20008000000 */
[----:B-1----:R-:W-:Y:S01]  /*10d90*/  UIADD3 UR56, UR5, 0x13000, URZ ;  /* 0x0001300005387890 */ /* 0x002fe2000fffe03f */
[----:B------:R-:W-:Y:S01]  /*10da0*/  UMOV UR17, UR57 ;  /* 0x0000003900117c82 */ /* 0x000fe20008000000 */
[----:B------:R2:W-:Y:S01]  /*10db0*/  UTMALDG.4D [UR32], [UR6], desc[UR8] ;  /* 0x00000820060075b4 */ /* 0x0005e20008019000 */
[----:B------:R-:W-:Y:S01]  /*10dc0*/  UMOV UR58, 0x60 ;  /* 0x00000060003a7882 */ /* 0x000fe20000000000 */
[----:B------:R2:W-:Y:S01]  /*10dd0*/  UTMALDG.4D [UR24], [UR6], desc[UR8] ;  /* 0x00000818060075b4 */ /* 0x0005e20008019000 */
[----:B------:R2:W-:Y:S04]  /*10de0*/  UTMALDG.4D [UR16], [UR6], desc[UR8] ;  /* 0x00000810060075b4 */ /* 0x0005e80008019000 */
[----:B------:R2:W-:Y:S02]  /*10df0*/  UTMALDG.4D [UR56], [UR6], desc[UR8] ;  /* 0x00000838060075b4 */ /* 0x0005e40008019000 */
[----:B--2---:R-:W-:Y:S01]  /*10e00*/  NOP ;  /* 0x0000000000007918 */ /* 0x004fe20000000000 */
.L_x_73:
[----:B------:R-:W-:Y:S05]  /*10e10*/  BSYNC B0 ;  /* 0x0000000000007941 */ /* 0x000fea0003800000 */
.L_x_72:
[----:B------:R-:W-:Y:S04]  /*10e20*/  BSSY B0, `(.L_x_77) ;  /* 0x000004b000007945 */ /* 0x000fe80003800000 */
[----:B------:R-:W-:Y:S05]  /*10e30*/  @!P3 BRA `(.L_x_78) ;  /* 0x000000040024b947 */ /* 0x000fea0003800000 */
[----:B------:R-:W1:Y:S01]  /*10e40*/  S2R R5, SR_CgaCtaId ;  /* 0x0000000000057919 */ /* 0x000e620000008800 */
[----:B------:R-:W-:-:S04]  /*10e50*/  MOV R4, 0x400 ;  /* 0x0000040000047802 */ /* 0x000fc80000000f00 */
[----:B-1----:R-:W-:Y:S02]  /*10e60*/  LEA R8, R5, R4, 0x18 ;  /* 0x0000000405087211 */ /* 0x002fe400078ec0ff */
[----:B------:R-:W-:Y:S02]  /*10e70*/  MOV R5, 0x1 ;  /* 0x0000000100057802 */ /* 0x000fe40000000f00 */
[----:B------:R-:W-:Y:S02]  /*10e80*/  LEA R4, R3, R8, 0x3 ;  /* 0x0000000803047211 */ /* 0x000fe400078e18ff */
[----:B------:R-:W-:-:S04]  /*10e90*/  SHF.L.U32 R5, R5, 0x1f, RZ ;  /* 0x0000001f05057819 */ /* 0x000fc800000006ff */
[----:B------:R-:W1:Y:S02]  /*10ea0*/  SYNCS.PHASECHK.TRANS64.TRYWAIT P0, [R4+URZ+0x4d060], R5 ;  /* 0x04d06005040075a7 */ /* 0x000e64000800017f */
[----:B-1----:R-:W-:Y:S05]  /*10eb0*/  @!P0 BRA `(.L_x_79) ;  /* 0x0000001400c08947 */ /* 0x002fea0003800000 */
.L_x_107:
        /* <DEDUP_REMOVED lines=8> */
.L_x_80:
[----:B------:R-:W-:-:S04]  /*10f40*/  LOP3.LUT P0, RZ, R6, 0x1f, RZ, 0xc0, !PT ;  /* 0x0000001f06ff7812 */ /* 0x000fc8000780c0ff */
[----:B------:R-:W-:-:S13]  /*10f50*/  PLOP3.LUT P0, PT, P0, P2, PT, 0x2a, 0x0 ;  /* 0x000000000000781c */ /* 0x000fda0000704572 */
[----:B------:R-:W-:Y:S05]  /*10f60*/  @P0 BRA `(.L_x_81) ;  /* 0x0000000000040947 */ /* 0x000fea0003800000 */
[----:B------:R-:W-:Y:S01]  /*10f70*/  BPT.TRAP 0x1 ;  /* 0x000000040000795c */ /* 0x000fe20000300000 */
.L_x_81:
[----:B------:R-:W-:Y:S01]  /*10f80*/  R2UR UR48, R3 ;  /* 0x00000000033072ca */ /* 0x000fe200000e0000 */
[----:B------:R-:W-:Y:S01]  /*10f90*/  ULDC.64 UR8, c[0x0][0x198] ;  /* 0x0000660000087ab9 */ /* 0x000fe20000000a00 */
[----:B------:R-:W-:Y:S01]  /*10fa0*/  R2UR UR5, R8 ;  /* 0x00000000080572ca */ /* 0x000fe200000e0000 */
[----:B------:R-:W-:Y:S01]  /*10fb0*/  UIADD3 UR8, UP0, UR8, 0xf0, URZ ;  /* 0x000000f008087890 */ /* 0x000fe2000ff1e03f */
[----:B------:R-:W-:Y:S01]  /*10fc0*/  R2UR UR51, R7 ;  /* 0x00000000073372ca */ /* 0x000fe200000e0000 */
[----:B------:R-:W-:Y:S01]  /*10fd0*/  UMOV UR6, 0x0 ;  /* 0x0000000000067882 */ /* 0x000fe20000000000 */
[----:B------:R-:W-:Y:S01]  /*10fe0*/  R2UR UR49, R4 ;  /* 0x00000000043172ca */ /* 0x000fe200000e0000 */
[----:B------:R-:W-:Y:S01]  /*10ff0*/  UIADD3.X UR9, URZ, UR9, URZ, UP0, !UPT ;  /* 0x000000093f097290 */ /* 0x000fe200087fe43f */
[----:B------:R-:W-:Y:S01]  /*11000*/  UMOV UR7, 0x10000000 ;  /* 0x1000000000077882 */ /* 0x000fe20000000000 */
[----:B------:R-:W-:Y:S01]  /*11010*/  UMOV UR50, URZ ;  /* 0x0000003f00327c82 */ /* 0x000fe20008000000 */
[----:B------:R-:W-:Y:S01]  /*11020*/  UMOV UR52, UR60 ;  /* 0x0000003c00347c82 */ /* 0x000fe20008000000 */
[----:B------:R-:W-:Y:S01]  /*11030*/  UMOV UR53, UR61 ;  /* 0x0000003d00357c82 */ /* 0x000fe20008000000 */
[----:B------:R-:W-:Y:S01]  /*11040*/  UMOV UR42, 0x10 ;  /* 0x00000010002a7882 */ /* 0x000fe20000000000 */
[----:B------:R-:W-:-:S02]  /*11050*/  UMOV UR44, UR60 ;  /* 0x0000003c002c7c82 */ /* 0x000fc40008000000 */
[----:B------:R-:W-:Y:S02]  /*11060*/  UIMAD UR48, UR48, 0x3800, UR5 ;  /* 0x00003800303078a4 */ /* 0x000fe4000f8e0205 */
[----:B------:R-:W-:Y:S02]  /*11070*/  UIADD3 UR51, UR11, UR51, URZ ;  /* 0x000000330b337290 */ /* 0x000fe4000fffe03f */
[----:B------:R-:W-:Y:S02]  /*11080*/  UIADD3 UR49, UR49, 0x4d050, URZ ;  /* 0x0004d05031317890 */ /* 0x000fe4000fffe03f */
[----:B------:R-:W-:Y:S02]  /*11090*/  UIADD3 UR40, UR48, 0x800, URZ ;  /* 0x0000080030287890 */ /* 0x000fe4000fffe03f */
[----:B------:R-:W-:Y:S01]  /*110a0*/  UIADD3 UR56, UR48, 0x1000, URZ ;  /* 0x0000100030387890 */ /* 0x000fe2000fffe03f */
[----:B------:R-:W-:Y:S02]  /*110b0*/  UMOV UR45, UR61 ;  /* 0x0000003d002d7c82 */ /* 0x000fe40008000000 */
[----:B------:R-:W-:Y:S01]  /*110c0*/  UMOV UR41, UR49 ;  /* 0x0000003100297c82 */ /* 0x000fe20008000000 */
[----:B------:R-:W-:Y:S01]  /*110d0*/  UMOV UR43, UR51 ;  /* 0x00000033002b7c82 */ /* 0x000fe20008000000 */
[----:B------:R-:W-:Y:S01]  /*110e0*/  UMOV UR58, 0x20 ;  /* 0x00000020003a7882 */ /* 0x000fe20000000000 */
[----:B------:R-:W-:Y:S01]  /*110f0*/  UMOV UR57, UR49 ;  /* 0x0000003100397c82 */ /* 0x000fe20008000000 */
[----:B------:R-:W-:Y:S01]  /*11100*/  UMOV UR59, UR51 ;  /* 0x00000033003b7c82 */ /* 0x000fe20008000000 */
[----:B------:R-:W-:Y:S01]  /*11110*/  UTMALDG.4D [UR48], [UR8], desc[UR6] ;  /* 0x00000630080075b4 */ /* 0x000fe20008019000 */
[----:B------:R-:W-:-:S02]  /*11120*/  UIADD3 UR32, UR48, 0x1800, URZ ;  /* 0x0000180030207890 */ /* 0x000fc4000fffe03f */
[----:B------:R-:W-:Y:S02]  /*11130*/  UIADD3 UR24, UR48, 0x2000, URZ ;  /* 0x0000200030187890 */ /* 0x000fe4000fffe03f */
[----:B------:R-:W-:Y:S01]  /*11140*/  UIADD3 UR16, UR48, 0x2800, URZ ;  /* 0x0000280030107890 */ /* 0x000fe2000fffe03f */
[----:B------:R-:W-:Y:S01]  /*11150*/  UMOV UR34, 0x30 ;  /* 0x0000003000227882 */ /* 0x000fe20000000000 */
[----:B------:R-:W-:Y:S01]  /*11160*/  UTMALDG.4D [UR40], [UR8], desc[UR6] ;  /* 0x00000628080075b4 */ /* 0x000fe20008019000 */
        /* <DEDUP_REMOVED lines=16> */
[----:B------:R2:W-:Y:S01]  /*11270*/  UTMALDG.4D [UR24], [UR8], desc[UR6] ;  /* 0x00000618080075b4 */ /* 0x0005e20008019000 */
[----:B------:R2:W-:Y:S01]  /*11280*/  UTMALDG.4D [UR16], [UR8], desc[UR6] ;  /* 0x00000610080075b4 */ /* 0x0005e20008019000 */
[----:B-1----:R-:W-:Y:S01]  /*11290*/  UIADD3 UR56, UR48, 0x3000, URZ ;  /* 0x0000300030387890 */ /* 0x002fe2000fffe03f */
[----:B------:R-:W-:-:S08]  /*112a0*/  UMOV UR58, 0x60 ;  /* 0x00000060003a7882 */ /* 0x000fd00000000000 */
[----:B------:R2:W-:Y:S02]  /*112b0*/  UTMALDG.4D [UR56], [UR8], desc[UR6] ;  /* 0x00000638080075b4 */ /* 0x0005e40008019000 */
[----:B--2---:R-:W-:Y:S01]  /*112c0*/  NOP ;  /* 0x0000000000007918 */ /* 0x004fe20000000000 */
.L_x_78:
[----:B------:R-:W-:Y:S05]  /*112d0*/  BSYNC B0 ;  /* 0x0000000000007941 */ /* 0x000fea0003800000 */
.L_x_77:
[----:B------:R-:W-:Y:S01]  /*112e0*/  BSSY B0, `(.L_x_82) ;  /* 0x000004d000007945 */ /* 0x000fe20003800000 */
[----:B------:R-:W-:-:S03]  /*112f0*/  MOV R8, RZ ;  /* 0x000000ff00087202 */ /* 0x000fc60000000f00 */
        /* <DEDUP_REMOVED lines=9> */
.L_x_108:
        /* <DEDUP_REMOVED lines=8> */
.L_x_85:
[----:B------:R-:W-:-:S04]  /*11410*/  LOP3.LUT P0, RZ, R6, 0x1f, RZ, 0xc0, !PT ;  /* 0x0000001f06ff7812 */ /* 0x000fc8000780c0ff */
[----:B------:R-:W-:-:S13]  /*11420*/  PLOP3.LUT P0, PT, P0, P2, PT, 0x2a, 0x0 ;  /* 0x000000000000781c */ /* 0x000fda0000704572 */
[----:B------:R-:W-:Y:S05]  /*11430*/  @P0 BRA `(.L_x_86) ;  /* 0x0000000000040947 */ /* 0x000fea0003800000 */
[----:B------:R-:W-:Y:S01]  /*11440*/  BPT.TRAP 0x1 ;  /* 0x000000040000795c */ /* 0x000fe20000300000 */
.L_x_86:
[C---:B------:R-:W-:Y:S01]  /*11450*/  IMAD R5, R0.reuse, 0xe000, R5 ;  /* 0x0000e00000057824 */ /* 0x040fe200078e0205 */
[----:B------:R-:W-:Y:S01]  /*11460*/  R2UR UR49, R3 ;  /* 0x00000000033172ca */ /* 0x000fe200000e0000 */
[----:B------:R-:W-:Y:S01]  /*11470*/  ULDC.64 UR6, c[0x0][0x198] ;  /* 0x0000660000067ab9 */ /* 0x000fe20000000a00 */
[----:B------:R-:W-:Y:S01]  /*11480*/  UMOV UR51, URZ ;  /* 0x0000003f00337c82 */ /* 0x000fe20008000000 */
[----:B------:R-:W-:Y:S01]  /*11490*/  UIADD3 UR6, UP0, UR6, 0x2f0, URZ ;  /* 0x000002f006067890 */ /* 0x000fe2000ff1e03f */
[----:B------:R-:W-:Y:S01]  /*114a0*/  R2UR UR5, R5 ;  /* 0x00000000050572ca */ /* 0x000fe200000e0000 */
[----:B------:R-:W-:Y:S01]  /*114b0*/  UMOV UR8, 0x0 ;  /* 0x0000000000087882 */ /* 0x000fe20000000000 */
[----:B------:R-:W-:Y:S01]  /*114c0*/  UMOV UR9, 0x10000000 ;  /* 0x1000000000097882 */ /* 0x000fe20000000000 */
[----:B------:R-:W-:Y:S01]  /*114d0*/  UIADD3.X UR7, URZ, UR7, URZ, UP0, !UPT ;  /* 0x000000073f077290 */ /* 0x000fe200087fe43f */
[----:B------:R-:W-:Y:S01]  /*114e0*/  IADD3 R0, R0, 0x1, RZ ;  /* 0x0000000100007810 */ /* 0x000fe20007ffe0ff */
[----:B------:R-:W-:Y:S01]  /*114f0*/  UMOV UR50, URZ ;  /* 0x0000003f00327c82 */ /* 0x000fe20008000000 */
[----:B------:R-:W-:Y:S01]  /*11500*/  UMOV UR52, UR60 ;  /* 0x0000003c00347c82 */ /* 0x000fe20008000000 */
[----:B------:R-:W-:Y:S01]  /*11510*/  UMOV UR53, UR61 ;  /* 0x0000003d00357c82 */ /* 0x000fe20008000000 */
[----:B------:R-:W-:Y:S01]  /*11520*/  UMOV UR42, 0x10 ;  /* 0x00000010002a7882 */ /* 0x000fe20000000000 */
[----:B------:R-:W-:Y:S01]  /*11530*/  UIADD3 UR49, UR49, 0x4d000, URZ ;  /* 0x0004d00031317890 */ /* 0x000fe2000fffe03f */
[----:B------:R-:W-:Y:S01]  /*11540*/  MOV R8, 0x1 ;  /* 0x0000000100087802 */ /* 0x000fe20000000f00 */
[----:B------:R-:W-:Y:S01]  /*11550*/  UMOV UR44, UR60 ;  /* 0x0000003c002c7c82 */ /* 0x000fe20008000000 */
[----:B------:R-:W-:Y:S01]  /*11560*/  UMOV UR45, UR61 ;  /* 0x0000003d002d7c82 */ /* 0x000fe20008000000 */
[----:B------:R-:W-:-:S02]  /*11570*/  UIADD3 UR48, UR5, 0x7000, URZ ;  /* 0x0000700005307890 */ /* 0x000fc4000fffe03f */
[----:B------:R-:W-:Y:S02]  /*11580*/  UIADD3 UR40, UR5, 0x9000, URZ ;  /* 0x0000900005287890 */ /* 0x000fe4000fffe03f */
[----:B------:R-:W-:Y:S01]  /*11590*/  UIADD3 UR56, UR5, 0xb000, URZ ;  /* 0x0000b00005387890 */ /* 0x000fe2000fffe03f */
[----:B------:R-:W-:Y:S01]  /*115a0*/  UMOV UR43, UR51 ;  /* 0x00000033002b7c82 */ /* 0x000fe20008000000 */
[----:B------:R-:W-:Y:S01]  /*115b0*/  UMOV UR41, UR49 ;  /* 0x0000003100297c82 */ /* 0x000fe20008000000 */
[----:B------:R-:W-:Y:S01]  /*115c0*/  UMOV UR58, 0x20 ;  /* 0x00000020003a7882 */ /* 0x000fe20000000000 */
[----:B------:R-:W-:Y:S01]  /*115d0*/  UMOV UR59, UR51 ;  /* 0x00000033003b7c82 */ /* 0x000fe20008000000 */
[----:B------:R-:W-:Y:S01]  /*115e0*/  UMOV UR57, UR49 ;  /* 0x0000003100397c82 */ /* 0x000fe20008000000 */
[----:B------:R-:W-:Y:S01]  /*115f0*/  UTMALDG.4D [UR48], [UR6], desc[UR8] ;  /* 0x00000830060075b4 */ /* 0x000fe20008019000 */
[----:B------:R-:W-:Y:S02]  /*11600*/  UIADD3 UR32, UR5, 0xd000, URZ ;  /* 0x0000d00005207890 */ /* 0x000fe4000fffe03f */
[----:B------:R-:W-:-:S02]  /*11610*/  UIADD3 UR24, UR5, 0xf000, URZ ;  /* 0x0000f00005187890 */ /* 0x000fc4000fffe03f */
        /* <DEDUP_REMOVED lines=25> */
.L_x_83:
[----:B------:R-:W-:Y:S05]  /*117b0*/  BSYNC B0 ;  /* 0x0000000000007941 */ /* 0x000fea0003800000 */
.L_x_82:
[----:B------:R-:W-:-:S13]  /*117c0*/  ISETP.GE.AND P0, PT, R2, 0x101, PT ;  /* 0x000001010200780c */ /* 0x000fda0003f06270 */
[----:B------:R-:W-:Y:S05]  /*117d0*/  @!P0 EXIT ;  /* 0x000000000000894d */ /* 0x000fea0003800000 */
[----:B------:R-:W-:Y:S01]  /*117e0*/  IADD3 R2, R2, 0xff, RZ ;  /* 0x000000ff02027810 */ /* 0x000fe20007ffe0ff */
[----:B------:R-:W-:Y:S01]  /*117f0*/  BSSY B0, `(.L_x_87) ;  /* 0x00000a7000007945 */ /* 0x000fe20003800000 */
[----:B------:R-:W-:Y:S02]  /*11800*/  LOP3.LUT P0, RZ, R6, 0x1f, RZ, 0xc0, !PT ;  /* 0x0000001f06ff7812 */ /* 0x000fe4000780c0ff */
[----:B------:R-:W-:Y:S02]  /*11810*/  SHF.R.S32.HI R3, RZ, 0x1f, R2 ;  /* 0x0000001fff037819 */ /* 0x000fe40000011402 */
[----:B------:R-:W-:Y:S02]  /*11820*/  PLOP3.LUT P0, PT, P0, P2, PT, 0x2a, 0x0 ;  /* 0x000000000000781c */ /* 0x000fe40000704572 */
[----:B------:R-:W-:Y:S02]  /*11830*/  LEA.HI R3, R3, R2, RZ, 0x8 ;  /* 0x0000000203037211 */ /* 0x000fe400078f40ff */
[----:B------:R-:W-:-:S02]  /*11840*/  MOV R2, UR4 ;  /* 0x0000000400027c02 */ /* 0x000fc40008000f00 */
[----:B------:R-:W-:Y:S02]  /*11850*/  SHF.R.S32.HI R3, RZ, 0x8, R3 ;  /* 0x00000008ff037819 */ /* 0x000fe40000011403 */
[----:B------:R-:W-:Y:S02]  /*11860*/  LOP3.LUT R2, R2, 0x2, RZ, 0xfc, !PT ;  /* 0x0000000202027812 */ /* 0x000fe400078efcff */
[----:B------:R-:W-:Y:S02]  /*11870*/  SHF.L.U32 R4, R3, 0x1, RZ ;  /* 0x0000000103047819 */ /* 0x000fe400000006ff */
[----:B------:R-:W-:-:S07]  /*11880*/  MOV R3, 0x1 ;  /* 0x0000000100037802 */ /* 0x000fce0000000f00 */
.L_x_98:
[----:B------:R-:W-:Y:S04]  /*11890*/  BSSY B1, `(.L_x_88) ;  /* 0x000004b000017945 */ /* 0x000fe80003800000 */
[----:B------:R-:W-:Y:S05]  /*118a0*/  @!P3 BRA `(.L_x_89) ;  /* 0x000000040024b947 */ /* 0x000fea0003800000 */
[----:B------:R-:W1:Y:S01]  /*118b0*/  S2R R6, SR_CgaCtaId ;  /* 0x0000000000067919 */ /* 0x000e620000008800 */
[----:B------:R-:W-:-:S04]  /*118c0*/  MOV R5, 0x400 ;  /* 0x0000040000057802 */ /* 0x000fc80000000f00 */
[----:B-1----:R-:W-:Y:S02]  /*118d0*/  LEA R7, R6, R5, 0x18 ;  /* 0x0000000506077211 */ /* 0x002fe400078ec0ff */
[----:B------:R-:W-:Y:S02]  /*118e0*/  SHF.L.U32 R5, R3, 0x1f, RZ ;  /* 0x0000001f03057819 */ /* 0x000fe400000006ff */
[----:B------:R-:W-:-:S04]  /*118f0*/  LEA R6, R0, R7, 0x3 ;  /* 0x0000000700067211 */ /* 0x000fc800078e18ff */
[----:B------:R-:W1:Y:S02]  /*11900*/  SYNCS.PHASECHK.TRANS64.TRYWAIT P4, [R6+URZ+0x4d028], R5 ;  /* 0x04d02805060075a7 */ /* 0x000e64000808017f */
[----:B-1----:R-:W-:Y:S05]  /*11910*/  @!P4 BRA `(.L_x_90) ;  /* 0x0000000c0050c947 */ /* 0x002fea0003800000 */
.L_x_109:
[----:B-1----:R-:W-:-:S04]  /*11920*/  @P2 MOV R5, 0xe000 ;  /* 0x0000e00000052802 */ /* 0x002fc80000000f00 */
[----:B------:R1:W-:Y:S02]  /*11930*/  @P2 SYNCS.ARRIVE.TRANS64 RZ, [R6+URZ+0x4d000], R5 ;  /* 0x04d0000506ff29a7 */ /* 0x0003e4000800003f */
[----:B-1----:R-:W-:-:S04]  /*11940*/  PRMT R5, R2, 0x9910, RZ ;  /* 0x0000991002057816 */ /* 0x002fc800000000ff */
[----:B------:R-:W-:-:S13]  /*11950*/  ISETP.NE.AND P4, PT, R5, 0x2, PT ;  /* 0x000000020500780c */ /* 0x000fda0003f85270 */
[----:B------:R-:W-:Y:S05]  /*11960*/  @P4 BRA `(.L_x_91) ;  /* 0x0000000000044947 */ /* 0x000fea0003800000 */
[----:B------:R-:W-:Y:S01]  /*11970*/  BPT.TRAP 0x1 ;  /* 0x000000040000795c */ /* 0x000fe20000300000 */
.L_x_91:
[----:B------:R-:W-:Y:S05]  /*11980*/  @P0 BRA `(.L_x_92) ;  /* 0x0000000000040947 */ /* 0x000fea0003800000 */
[----:B------:R-:W-:Y:S01]  /*11990*/  BPT.TRAP 0x1 ;  /* 0x000000040000795c */ /* 0x000fe20000300000 */
.L_x_92:
[----:B------:R-:W-:Y:S01]  /*119a0*/  IMAD R7, R0, 0xe000, R7 ;  /* 0x0000e00000077824 */ /* 0x000fe200078e0207 */
[----:B------:R-:W-:Y:S01]  /*119b0*/  R2UR UR57, R6 ;  /* 0x00000000063972ca */ /* 0x000fe200000e0000 */
[----:B------:R-:W-:Y:S01]  /*119c0*/  ULDC.64 UR6, c[0x0][0x198] ;  /* 0x0000660000067ab9 */ /* 0x000fe20000000a00 */
[----:B------:R-:W-:Y:S01]  /*119d0*/  R2UR UR59, R8 ;  /* 0x00000000083b72ca */ /* 0x000fe200000e0000 */
[----:B------:R-:W-:Y:S01]  /*119e0*/  UIADD3 UR6, UP0, UR6, 0x1f0, URZ ;  /* 0x000001f006067890 */ /* 0x000fe2000ff1e03f */
[----:B------:R-:W-:Y:S01]  /*119f0*/  R2UR UR5, R7 ;  /* 0x00000000070572ca */ /* 0x000fe200000e0000 */
[----:B------:R-:W-:Y:S01]  /*11a00*/  UMOV UR8, 0x0 ;  /* 0x0000000000087882 */ /* 0x000fe20000000000 */
[----:B------:R-:W-:Y:S01]  /*11a10*/  UMOV UR9, 0x10000000 ;  /* 0x1000000000097882 */ /* 0x000fe20000000000 */
[----:B------:R-:W-:Y:S01]  /*11a20*/  UIADD3.X UR7, URZ, UR7, URZ, UP0, !UPT ;  /* 0x000000073f077290 */ /* 0x000fe200087fe43f */
[----:B------:R-:W-:Y:S01]  /*11a30*/  IADD3 R5, R0, 0x1, RZ ;  /* 0x0000000100057810 */ /* 0x000fe20007ffe0ff */
[----:B------:R-:W-:Y:S01]  /*11a40*/  UMOV UR58, URZ ;  /* 0x0000003f003a7c82 */ /* 0x000fe20008000000 */
[----:B------:R-:W-:Y:S01]  /*11a50*/  UMOV UR50, 0x10 ;  /* 0x0000001000327882 */ /* 0x000fe20000000000 */
[----:B------:R-:W-:Y:S01]  /*11a60*/  UMOV UR52, UR60 ;  /* 0x0000003c00347c82 */ /* 0x000fe20008000000 */
[----:B------:R-:W-:Y:S01]  /*11a70*/  UMOV UR53, UR61 ;  /* 0x0000003d00357c82 */ /* 0x000fe20008000000 */
[----:B------:R-:W-:Y:S01]  /*11a80*/  UIADD3 UR57, UR57, 0x4d000, URZ ;  /* 0x0004d00039397890 */ /* 0x000fe2000fffe03f */
[----:B------:R-:W-:Y:S01]  /*11a90*/  ISETP.NE.AND P4, PT, R5, 0x5, PT ;  /* 0x000000050500780c */ /* 0x000fe20003f85270 */
[----:B------:R-:W-:-:S02]  /*11aa0*/  USHF.L.U32 UR59, UR59, 0x8, URZ ;  /* 0x000000083b3b7899 */ /* 0x000fc4000800063f */
[----:B------:R-:W-:Y:S01]  /*11ab0*/  UIADD3 UR56, UR5, 0x7000, URZ ;  /* 0x0000700005387890 */ /* 0x000fe2000fffe03f */
[----:B------:R-:W-:Y:S01]  /*11ac0*/  SEL R0, RZ, 0x1, P4 ;  /* 0x00000001ff007807 */ /* 0x000fe20002000000 */
[----:B------:R-:W-:Y:S02]  /*11ad0*/  UIADD3 UR48, UR5, 0x9000, URZ ;  /* 0x0000900005307890 */ /* 0x000fe4000fffe03f */
[----:B------:R-:W-:Y:S01]  /*11ae0*/  UIADD3 UR16, UR5, 0xb000, URZ ;  /* 0x0000b00005107890 */ /* 0x000fe2000fffe03f */
[----:B------:R-:W-:Y:S01]  /*11af0*/  LOP3.LUT R3, R3, R0, RZ, 0x3c, !PT ;  /* 0x0000000003037212 */ /* 0x000fe200078e3cff */
[----:B------:R-:W-:Y:S01]  /*11b00*/  UMOV UR49, UR57 ;  /* 0x0000003900317c82 */ /* 0x000fe20008000000 */
[----:B------:R-:W-:Y:S01]  /*11b10*/  UMOV UR51, UR59 ;  /* 0x0000003b00337c82 */ /* 0x000fe20008000000 */
[----:B------:R-:W-:Y:S01]  /*11b20*/  UMOV UR18, 0x20 ;  /* 0x0000002000127882 */ /* 0x000fe20000000000 */
[----:B------:R-:W-:Y:S01]  /*11b30*/  UMOV UR20, UR60 ;  /* 0x0000003c00147c82 */ /* 0x000fe20008000000 */
[----:B------:R-:W-:Y:S01]  /*11b40*/  UMOV UR21, UR61 ;  /* 0x0000003d00157c82 */ /* 0x000fe20008000000 */
[----:B------:R-:W-:Y:S01]  /*11b50*/  UMOV UR17, UR57 ;  /* 0x0000003900117c82 */ /* 0x000fe20008000000 */
[----:B------:R-:W-:Y:S01]  /*11b60*/  UMOV UR19, UR59 ;  /* 0x0000003b00137c82 */ /* 0x000fe20008000000 */
[----:B------:R-:W-:Y:S01]  /*11b70*/  UTMALDG.4D [UR56], [UR6], desc[UR8] ;  /* 0x00000838060075b4 */ /* 0x000fe20008019000 */
[----:B------:R-:W-:Y:S01]  /*11b80*/  UIADD3 UR40, UR5, 0xd000, URZ ;  /* 0x0000d00005287890 */ /* 0x000fe2000fffe03f */
[----:B------:R-:W-:Y:S01]  /*11b90*/  SEL R0, R5, RZ, P4 ;  /* 0x000000ff05007207 */ /* 0x000fe20002000000 */
        /* <DEDUP_REMOVED lines=26> */
.L_x_89:
[----:B------:R-:W-:Y:S05]  /*11d40*/  BSYNC B1 ;  /* 0x0000000000017941 */ /* 0x000fea0003800000 */
.L_x_88:
[----:B------:R-:W-:Y:S01]  /*11d50*/  ISETP.LT.OR P4, PT, R4, 0x4, !P3 ;  /* 0x000000040400780c */ /* 0x000fe20005f81670 */
[----:B------:R-:W-:-:S12]  /*11d60*/  BSSY B1, `(.L_x_93) ;  /* 0x000004c000017945 */ /* 0x000fd80003800000 */
[----:B------:R-:W-:Y:S05]  /*11d70*/  @P4 BRA `(.L_x_94) ;  /* 0x0000000400284947 */ /* 0x000fea0003800000 */
[----:B------:R-:W1:Y:S01]  /*11d80*/  S2R R6, SR_CgaCtaId ;  /* 0x0000000000067919 */ /* 0x000e620000008800 */
[----:B------:R-:W-:Y:S02]  /*11d90*/  MOV R5, 0x400 ;  /* 0x0000040000057802 */ /* 0x000fe40000000f00 */
[----:B------:R-:W-:Y:S02]  /*11da0*/  SHF.L.U32 R7, R3, 0x1f, RZ ;  /* 0x0000001f03077819 */ /* 0x000fe400000006ff */
[----:B-1----:R-:W-:-:S04]  /*11db0*/  LEA R5, R6, R5, 0x18 ;  /* 0x0000000506057211 */ /* 0x002fc800078ec0ff */
[----:B------:R-:W-:-:S04]  /*11dc0*/  LEA R6, R0, R5, 0x3 ;  /* 0x0000000500067211 */ /* 0x000fc800078e18ff */
[----:B------:R-:W1:Y:S02]  /*11dd0*/  SYNCS.PHASECHK.TRANS64.TRYWAIT P4, [R6+URZ+0x4d028], R7 ;  /* 0x04d02807060075a7 */ /* 0x000e64000808017f */
[----:B-1----:R-:W-:Y:S05]  /*11de0*/  @!P4 BRA `(.L_x_95) ;  /* 0x000000080030c947 */ /* 0x002fea0003800000 */
.L_x_110:
[----:B-1----:R-:W-:-:S04]  /*11df0*/  @P1 MOV R7, 0xe000 ;  /* 0x0000e00000071802 */ /* 0x002fc80000000f00 */
[----:B------:R1:W-:Y:S02]  /*11e00*/  @P1 SYNCS.ARRIVE.TRANS64 RZ, [R6+URZ+0x4d000], R7 ;  /* 0x04d0000706ff19a7 */ /* 0x0003e4000800003f */
[----:B-1----:R-:W-:-:S04]  /*11e10*/  PRMT R7, R2, 0x9910, RZ ;  /* 0x0000991002077816 */ /* 0x002fc800000000ff */
[----:B------:R-:W-:-:S13]  /*11e20*/  ISETP.NE.AND P4, PT, R7, 0x2, PT ;  /* 0x000000020700780c */ /* 0x000fda0003f85270 */
[----:B------:R-:W-:Y:S05]  /*11e30*/  @P4 BRA `(.L_x_96) ;  /* 0x0000000000044947 */ /* 0x000fea0003800000 */
[----:B------:R-:W-:Y:S01]  /*11e40*/  BPT.TRAP 0x1 ;  /* 0x000000040000795c */ /* 0x000fe20000300000 */
.L_x_96:
[----:B------:R-:W-:Y:S05]  /*11e50*/  @P0 BRA `(.L_x_97) ;  /* 0x0000000000040947 */ /* 0x000fea0003800000 */
[----:B------:R-:W-:Y:S01]  /*11e60*/  BPT.TRAP 0x1 ;  /* 0x000000040000795c */ /* 0x000fe20000300000 */
.L_x_97:
        /* <DEDUP_REMOVED lines=16> */
[----:B------:R-:W-:Y:S01]  /*11f70*/  USHF.L.U32 UR59, UR59, 0x8, URZ ;  /* 0x000000083b3b7899 */ /* 0x000fe2000800063f */
[----:B------:R-:W-:Y:S01]  /*11f80*/  IADD3 R8, R8, 0x1, RZ ;  /* 0x0000000108087810 */ /* 0x000fe20007ffe0ff */
[----:B------:R-:W-:Y:S01]  /*11f90*/  UIADD3 UR56, UR5, 0x7000, URZ ;  /* 0x0000700005387890 */ /* 0x000fe2000fffe03f */
[----:B------:R-:W-:Y:S01]  /*11fa0*/  SEL R6, RZ, 0x1, P4 ;  /* 0x00000001ff067807 */ /* 0x000fe20002000000 */
[----:B------:R-:W-:Y:S01]  /*11fb0*/  UIADD3 UR48, UR5, 0x9000, URZ ;  /* 0x0000900005307890 */ /* 0x000fe2000fffe03f */
[----:B------:R-:W-:Y:S01]  /*11fc0*/  SEL R0, R0, RZ, P4 ;  /* 0x000000ff00007207 */ /* 0x000fe20002000000 */
        /* <DEDUP_REMOVED lines=37> */
.L_x_94:
[----:B------:R-:W-:Y:S05]  /*12220*/  BSYNC B1 ;  /* 0x0000000000017941 */ /* 0x000fea0003800000 */
.L_x_93:
[C---:B------:R-:W-:Y:S02]  /*12230*/  ISETP.GT.AND P4, PT, R4.reuse, 0x4, PT ;  /* 0x000000040400780c */ /* 0x040fe40003f84270 */
[----:B------:R-:W-:-:S11]  /*12240*/  IADD3 R4, R4, -0x2, RZ ;  /* 0xfffffffe04047810 */ /* 0x000fd60007ffe0ff */
[----:B------:R-:W-:Y:S05]  /*12250*/  @P4 BRA `(.L_x_98) ;  /* 0xfffffff4008c4947 */ /* 0x000fea000383ffff */
[----:B------:R-:W-:Y:S05]  /*12260*/  BSYNC B0 ;  /* 0x0000000000007941 */ /* 0x000fea0003800000 */
.L_x_87:
[----:B------:R-:W-:Y:S05]  /*12270*/  EXIT ;  /* 0x000000000000794d */ /* 0x000fea0003800000 */
.L_x_15:
[----:B--2---:R-:W-:-:S04]  /*12280*/  MOV R3, UR7 ;  /* 0x0000000700037c02 */ /* 0x004fc80008000f00 */
[----:B------:R2:W3:Y:S03]  /*12290*/  SYNCS.PHASECHK.TRANS64.TRYWAIT P1, [R3+URZ+0x4d050], R0 ;  /* 0x04d05000030075a7 */ /* 0x0004e6000802017f */
[----:B---3--:R-:W-:Y:S05]  /*122a0*/  @!P1 NANOSLEEP.SYNCS 0x989680 ;  /* 0x009896800000995d */ /* 0x008fea0003900000 */
[----:B------:R-:W3:Y:S02]  /*122b0*/  @!P1 SYNCS.PHASECHK.TRANS64 P1, [R3+URZ+0x4d050], R0 ;  /* 0x04d05000030095a7 */ /* 0x000ee4000802007f */
[----:B---3--:R-:W-:Y:S05]  /*122c0*/  @!P1 BRA `(.L_x_15) ;  /* 0xfffffffc00ec9947 */ /* 0x008fea000383ffff */
[----:B------:R-:W-:Y:S05]  /*122d0*/  BRA `(.L_x_99) ;  /* 0xfffffee800a47947 */ /* 0x000fea000383ffff */
.L_x_17:
[----:B--2---:R-:W-:-:S04]  /*122e0*/  MOV R0, UR36 ;  /* 0x0000002400007c02 */ /* 0x004fc80008000f00 */
[----:B------:R2:W3:Y:S03]  /*122f0*/  SYNCS.PHASECHK.TRANS64.TRYWAIT P1, [R0+URZ+0x4d000], R3 ;  /* 0x04d00003000075a7 */ /* 0x0004e6000802017f */
[----:B---3--:R-:W-:Y:S05]  /*12300*/  @!P1 NANOSLEEP.SYNCS 0x989680 ;  /* 0x009896800000995d */ /* 0x008fea0003900000 */
[----:B------:R-:W3:Y:S02]  /*12310*/  @!P1 SYNCS.PHASECHK.TRANS64 P1, [R0+URZ+0x4d000], R3 ;  /* 0x04d00003000095a7 */ /* 0x000ee4000802007f */
[----:B---3--:R-:W-:Y:S05]  /*12320*/  @!P1 BRA `(.L_x_17) ;  /* 0xfffffffc00ec9947 */ /* 0x008fea000383ffff */
[----:B------:R-:W-:Y:S05]  /*12330*/  BRA `(.L_x_100) ;  /* 0xfffffee800a87947 */ /* 0x000fea000383ffff */
.L_x_18:
[----:B--2---:R-:W-:-:S04]  /*12340*/  MOV R5, UR10 ;  /* 0x0000000a00057c02 */ /* 0x004fc80008000f00 */
[----:B------:R2:W3:Y:S03]  /*12350*/  SYNCS.PHASECHK.TRANS64.TRYWAIT P1, [R5+URZ], R0 ;  /* 0x00000000050075a7 */ /* 0x0004e6000802017f */
[----:B---3--:R-:W-:Y:S05]  /*12360*/  @!P1 NANOSLEEP.SYNCS 0x989680 ;  /* 0x009896800000995d */ /* 0x008fea0003900000 */
[----:B------:R-:W3:Y:S02]  /*12370*/  @!P1 SYNCS.PHASECHK.TRANS64 P1, [R5+URZ], R0 ;  /* 0x00000000050095a7 */ /* 0x000ee4000802007f */
[----:B---3--:R-:W-:Y:S05]  /*12380*/  @!P1 BRA `(.L_x_18) ;  /* 0xfffffffc00ec9947 */ /* 0x008fea000383ffff */
[----:B------:R-:W-:Y:S05]  /*12390*/  BRA `(.L_x_101) ;  /* 0xfffffee800ac7947 */ /* 0x000fea000383ffff */
.L_x_20:
[----:B-1----:R-:W-:-:S04]  /*123a0*/  MOV R4, UR36 ;  /* 0x0000002400047c02 */ /* 0x002fc80008000f00 */
[----:B------:R1:W2:Y:S03]  /*123b0*/  SYNCS.PHASECHK.TRANS64.TRYWAIT P1, [R4+URZ+0x4d008], R3 ;  /* 0x04d00803040075a7 */ /* 0x0002a6000802017f */
[----:B--2---:R-:W-:Y:S05]  /*123c0*/  @!P1 NANOSLEEP.SYNCS 0x989680 ;  /* 0x009896800000995d */ /* 0x004fea0003900000 */
[----:B------:R-:W2:Y:S02]  /*123d0*/  @!P1 SYNCS.PHASECHK.TRANS64 P1, [R4+URZ+0x4d008], R3 ;  /* 0x04d00803040095a7 */ /* 0x000ea4000802007f */
[----:B--2---:R-:W-:Y:S05]  /*123e0*/  @!P1 BRA `(.L_x_20) ;  /* 0xfffffffc00ec9947 */ /* 0x004fea000383ffff */
[----:B------:R-:W-:Y:S05]  /*123f0*/  BRA `(.L_x_102) ;  /* 0xffffff3000d47947 */ /* 0x000fea000383ffff */
.L_x_25:
[----:B-1----:R-:W-:-:S04]  /*12400*/  MOV R7, UR10 ;  /* 0x0000000a00077c02 */ /* 0x002fc80008000f00 */
[----:B------:R1:W2:Y:S03]  /*12410*/  SYNCS.PHASECHK.TRANS64.TRYWAIT P2, [R7+URZ+0x4d000], R0 ;  /* 0x04d00000070075a7 */ /* 0x0002a6000804017f */
[----:B--2---:R-:W-:Y:S05]  /*12420*/  @!P2 NANOSLEEP.SYNCS 0x989680 ;  /* 0x009896800000a95d */ /* 0x004fea0003900000 */
[----:B------:R-:W2:Y:S02]  /*12430*/  @!P2 SYNCS.PHASECHK.TRANS64 P2, [R7+URZ+0x4d000], R0 ;  /* 0x04d000000700a5a7 */ /* 0x000ea4000804007f */
[----:B--2---:R-:W-:Y:S05]  /*12440*/  @!P2 BRA `(.L_x_25) ;  /* 0xfffffffc00eca947 */ /* 0x004fea000383ffff */
[----:B------:R-:W-:Y:S05]  /*12450*/  BRA `(.L_x_103) ;  /* 0xffffff5400f47947 */ /* 0x000fea000383ffff */
.L_x_29:
[----:B-1----:R-:W-:-:S04]  /*12460*/  MOV R8, UR10 ;  /* 0x0000000a00087c02 */ /* 0x002fc80008000f00 */
[----:B------:R1:W2:Y:S03]  /*12470*/  SYNCS.PHASECHK.TRANS64.TRYWAIT P2, [R8+URZ+0x4d000], R11 ;  /* 0x04d0000b080075a7 */ /* 0x0002a6000804017f */
[----:B--2---:R-:W-:Y:S05]  /*12480*/  @!P2 NANOSLEEP.SYNCS 0x989680 ;  /* 0x009896800000a95d */ /* 0x004fea0003900000 */
[----:B------:R-:W2:Y:S02]  /*12490*/  @!P2 SYNCS.PHASECHK.TRANS64 P2, [R8+URZ+0x4d000], R11 ;  /* 0x04d0000b0800a5a7 */ /* 0x000ea4000804007f */
[----:B--2---:R-:W-:Y:S05]  /*124a0*/  @!P2 BRA `(.L_x_29) ;  /* 0xfffffffc00eca947 */ /* 0x004fea000383ffff */
[----:B------:R-:W-:Y:S05]  /*124b0*/  BRA `(.L_x_28) ;  /* 0xffffff9800fc7947 */ /* 0x000fea000383ffff */
.L_x_45:
[----:B-1----:R-:W-:-:S04]  /*124c0*/  MOV R3, UR4 ;  /* 0x0000000400037c02 */ /* 0x002fc80008000f00 */
[----:B------:R1:W2:Y:S03]  /*124d0*/  SYNCS.PHASECHK.TRANS64.TRYWAIT P0, [R3+URZ+0x4d098], R0 ;  /* 0x04d09800030075a7 */ /* 0x0002a6000800017f */
[----:B--2---:R-:W-:Y:S05]  /*124e0*/  @!P0 NANOSLEEP.SYNCS 0x989680 ;  /* 0x009896800000895d */ /* 0x004fea0003900000 */
[----:B------:R-:W2:Y:S02]  /*124f0*/  @!P0 SYNCS.PHASECHK.TRANS64 P0, [R3+URZ+0x4d098], R0 ;  /* 0x04d09800030085a7 */ /* 0x000ea4000800007f */
[----:B--2---:R-:W-:Y:S05]  /*12500*/  @!P0 BRA `(.L_x_45) ;  /* 0xfffffffc00ec8947 */ /* 0x004fea000383ffff */
[----:B------:R-:W-:Y:S05]  /*12510*/  BRA `(.L_x_104) ;  /* 0xffffffc800147947 */ /* 0x000fea000383ffff */
.L_x_69:
[----:B--2---:R2:W4:Y:S02]  /*12520*/  SYNCS.PHASECHK.TRANS64.TRYWAIT P0, [R3+URZ+0x4d060], R2 ;  /* 0x04d06002030075a7 */ /* 0x004524000800017f */
[----:B----4-:R-:W-:Y:S05]  /*12530*/  @!P0 NANOSLEEP.SYNCS 0x989680 ;  /* 0x009896800000895d */ /* 0x010fea0003900000 */
[----:B------:R-:W4:Y:S02]  /*12540*/  @!P0 SYNCS.PHASECHK.TRANS64 P0, [R3+URZ+0x4d060], R2 ;  /* 0x04d06002030085a7 */ /* 0x000f24000800007f */
[----:B----4-:R-:W-:Y:S05]  /*12550*/  @!P0 BRA `(.L_x_69) ;  /* 0xfffffffc00f08947 */ /* 0x010fea000383ffff */
[----:B------:R-:W-:Y:S05]  /*12560*/  BRA `(.L_x_105) ;  /* 0xffffffe000047947 */ /* 0x000fea000383ffff */
.L_x_74:
[----:B-1----:R1:W2:Y:S02]  /*12570*/  SYNCS.PHASECHK.TRANS64.TRYWAIT P0, [R5+URZ+0x4d028], R0 ;  /* 0x04d02800050075a7 */ /* 0x0022a4000800017f */
[----:B--2---:R-:W-:Y:S05]  /*12580*/  @!P0 NANOSLEEP.SYNCS 0x989680 ;  /* 0x009896800000895d */ /* 0x004fea0003900000 */
[----:B------:R-:W2:Y:S02]  /*12590*/  @!P0 SYNCS.PHASECHK.TRANS64 P0, [R5+URZ+0x4d028], R0 ;  /* 0x04d02800050085a7 */ /* 0x000ea4000800007f */
[----:B--2---:R-:W-:Y:S05]  /*125a0*/  @!P0 BRA `(.L_x_74) ;  /* 0xfffffffc00f08947 */ /* 0x004fea000383ffff */
[----:B------:R-:W-:Y:S05]  /*125b0*/  BRA `(.L_x_106) ;  /* 0xffffffe400187947 */ /* 0x000fea000383ffff */
.L_x_79:
[----:B-1----:R1:W2:Y:S02]  /*125c0*/  SYNCS.PHASECHK.TRANS64.TRYWAIT P0, [R4+URZ+0x4d060], R5 ;  /* 0x04d06005040075a7 */ /* 0x0022a4000800017f */
[----:B--2---:R-:W-:Y:S05]  /*125d0*/  @!P0 NANOSLEEP.SYNCS 0x989680 ;  /* 0x009896800000895d */ /* 0x004fea0003900000 */
[----:B------:R-:W2:Y:S02]  /*125e0*/  @!P0 SYNCS.PHASECHK.TRANS64 P0, [R4+URZ+0x4d060], R5 ;  /* 0x04d06005040085a7 */ /* 0x000ea4000800007f */
[----:B--2---:R-:W-:Y:S05]  /*125f0*/  @!P0 BRA `(.L_x_79) ;  /* 0xfffffffc00f08947 */ /* 0x004fea000383ffff */
[----:B------:R-:W-:Y:S05]  /*12600*/  BRA `(.L_x_107) ;  /* 0xffffffe8002c7947 */ /* 0x000fea000383ffff */
.L_x_84:
[----:B-1----:R1:W2:Y:S02]  /*12610*/  SYNCS.PHASECHK.TRANS64.TRYWAIT P0, [R3+URZ+0x4d028], R4 ;  /* 0x04d02804030075a7 */ /* 0x0022a4000800017f */
[----:B--2---:R-:W-:Y:S05]  /*12620*/  @!P0 NANOSLEEP.SYNCS 0x989680 ;  /* 0x009896800000895d */ /* 0x004fea0003900000 */
[----:B------:R-:W2:Y:S02]  /*12630*/  @!P0 SYNCS.PHASECHK.TRANS64 P0, [R3+URZ+0x4d028], R4 ;  /* 0x04d02804030085a7 */ /* 0x000ea4000800007f */
[----:B--2---:R-:W-:Y:S05]  /*12640*/  @!P0 BRA `(.L_x_84) ;  /* 0xfffffffc00f08947 */ /* 0x004fea000383ffff */
[----:B------:R-:W-:Y:S05]  /*12650*/  BRA `(.L_x_108) ;  /* 0xffffffec004c7947 */ /* 0x000fea000383ffff */
.L_x_90:
[----:B-1----:R1:W2:Y:S02]  /*12660*/  SYNCS.PHASECHK.TRANS64.TRYWAIT P4, [R6+URZ+0x4d028], R5 ;  /* 0x04d02805060075a7 */ /* 0x0022a4000808017f */
[----:B--2---:R-:W-:Y:S05]  /*12670*/  @!P4 NANOSLEEP.SYNCS 0x989680 ;  /* 0x009896800000c95d */ /* 0x004fea0003900000 */
[----:B------:R-:W2:Y:S02]  /*12680*/  @!P4 SYNCS.PHASECHK.TRANS64 P4, [R6+URZ+0x4d028], R5 ;  /* 0x04d028050600c5a7 */ /* 0x000ea4000808007f */
[----:B--2---:R-:W-:Y:S05]  /*12690*/  @!P4 BRA `(.L_x_90) ;  /* 0xfffffffc00f0c947 */ /* 0x004fea000383ffff */
[----:B------:R-:W-:Y:S05]  /*126a0*/  BRA `(.L_x_109) ;  /* 0xfffffff0009c7947 */ /* 0x000fea000383ffff */
.L_x_95:
[----:B-1----:R1:W2:Y:S02]  /*126b0*/  SYNCS.PHASECHK.TRANS64.TRYWAIT P4, [R6+URZ+0x4d028], R7 ;  /* 0x04d02807060075a7 */ /* 0x0022a4000808017f */
[----:B--2---:R-:W-:Y:S05]  /*126c0*/  @!P4 NANOSLEEP.SYNCS 0x989680 ;  /* 0x009896800000c95d */ /* 0x004fea0003900000 */
[----:B------:R-:W2:Y:S02]  /*126d0*/  @!P4 SYNCS.PHASECHK.TRANS64 P4, [R6+URZ+0x4d028], R7 ;  /* 0x04d028070600c5a7 */ /* 0x000ea4000808007f */
[----:B--2---:R-:W-:Y:S05]  /*126e0*/  @!P4 BRA `(.L_x_95) ;  /* 0xfffffffc00f0c947 */ /* 0x004fea000383ffff */
[----:B------:R-:W-:Y:S05]  /*126f0*/  BRA `(.L_x_110) ;  /* 0xfffffff400bc7947 */ /* 0x000fea000383ffff */
        .weak           $__internal_0_$__cuda_sm20_rcp_rn_f32_slowpath
        .type           $__internal_0_$__cuda_sm20_rcp_rn_f32_slowpath,@function
        .size           $__internal_0_$__cuda_sm20_rcp_rn_f32_slowpath,(.L_x_116 - $__internal_0_$__cuda_sm20_rcp_rn_f32_slowpath)
$__internal_0_$__cuda_sm20_rcp_rn_f32_slowpath:
[----:B------:R-:W-:Y:S01]  /*12700*/  SHF.L.U32 R3, R4, 0x1, RZ ;  /* 0x0000000104037819 */ /* 0x000fe200000006ff */
[----:B------:R-:W-:Y:S03]  /*12710*/  BSSY B2, `(.L_x_111) ;  /* 0x0000030000027945 */ /* 0x000fe60003800000 */
[----:B------:R-:W-:-:S04]  /*12720*/  SHF.R.U32.HI R18, RZ, 0x18, R3 ;  /* 0x00000018ff127819 */ /* 0x000fc80000011603 */
[----:B------:R-:W-:-:S13]  /*12730*/  ISETP.NE.U32.AND P0, PT, R18, RZ, PT ;  /* 0x000000ff1200720c */ /* 0x000fda0003f05070 */
[----:B------:R-:W-:Y:S05]  /*12740*/  @P0 BRA `(.L_x_112) ;  /* 0x0000000000280947 */ /* 0x000fea0003800000 */
[----:B------:R-:W-:-:S04]  /*12750*/  SHF.L.U32 R3, R4, 0x1, RZ ;  /* 0x0000000104037819 */ /* 0x000fc800000006ff */
[----:B------:R-:W-:-:S13]  /*12760*/  ISETP.NE.AND P0, PT, R3, RZ, PT ;  /* 0x000000ff0300720c */ /* 0x000fda0003f05270 */
[----:B------:R-:W-:Y:S01]  /*12770*/  @P0 FFMA R10, R4, 1.84467440737095516160e+19, RZ ;  /* 0x5f800000040a0823 */ /* 0x000fe200000000ff */
[----:B------:R-:W-:Y:S08]  /*12780*/  @!P0 MUFU.RCP R5, R4 ;  /* 0x0000000400058308 */ /* 0x000ff00000001000 */
[----:B------:R-:W1:Y:S02]  /*12790*/  @P0 MUFU.RCP R3, R10 ;  /* 0x0000000a00030308 */ /* 0x000e640000001000 */
[----:B-1----:R-:W-:-:S04]  /*127a0*/  @P0 FFMA R12, R10, R3, -1 ;  /* 0xbf8000000a0c0423 */ /* 0x002fc80000000003 */
[----:B------:R-:W-:-:S04]  /*127b0*/  @P0 FADD.FTZ R12, -R12, -RZ ;  /* 0x800000ff0c0c0221 */ /* 0x000fc80000010100 */
[----:B------:R-:W-:-:S04]  /*127c0*/  @P0 FFMA R3, R3, R12, R3 ;  /* 0x0000000c03030223 */ /* 0x000fc80000000003 */
[----:B------:R-:W-:Y:S01]  /*127d0*/  @P0 FFMA R5, R3, 1.84467440737095516160e+19, RZ ;  /* 0x5f80000003050823 */ /* 0x000fe200000000ff */
[----:B------:R-:W-:Y:S06]  /*127e0*/  BRA `(.L_x_113) ;  /* 0x0000000000887947 */ /* 0x000fec0003800000 */
.L_x_112:
[----:B------:R-:W-:-:S04]  /*127f0*/  IADD3 R19, R18, -0xfd, RZ ;  /* 0xffffff0312137810 */ /* 0x000fc80007ffe0ff */
[----:B------:R-:W-:-:S13]  /*12800*/  ISETP.GT.U32.AND P0, PT, R19, 0x1, PT ;  /* 0x000000011300780c */ /* 0x000fda0003f04070 */
[----:B------:R-:W-:Y:S05]  /*12810*/  @P0 BRA `(.L_x_114) ;  /* 0x0000000000780947 */ /* 0x000fea0003800000 */
[----:B------:R-:W-:Y:S02]  /*12820*/  LOP3.LUT R3, R4, 0x7fffff, RZ, 0xc0, !PT ;  /* 0x007fffff04037812 */ /* 0x000fe400078ec0ff */
[----:B------:R-:W-:Y:S02]  /*12830*/  MOV R14, 0x3 ;  /* 0x00000003000e7802 */ /* 0x000fe40000000f00 */
[----:B------:R-:W-:Y:S02]  /*12840*/  LOP3.LUT R3, R3, 0x3f800000, RZ, 0xfc, !PT ;  /* 0x3f80000003037812 */ /* 0x000fe400078efcff */
[----:B------:R-:W-:Y:S02]  /*12850*/  SHF.L.U32 R14, R14, R19, RZ ;  /* 0x000000130e0e7219 */ /* 0x000fe400000006ff */
[----:B------:R-:W1:Y:S02]  /*12860*/  MUFU.RCP R10, R3 ;  /* 0x00000003000a7308 */ /* 0x000e640000001000 */
[----:B-1----:R-:W-:-:S04]  /*12870*/  FFMA R5, R3, R10, -1 ;  /* 0xbf80000003057423 */ /* 0x002fc8000000000a */
[----:B------:R-:W-:-:S04]  /*12880*/  FADD.FTZ R5, -R5, -RZ ;  /* 0x800000ff05057221 */ /* 0x000fc80000010100 */
[CCC-:B------:R-:W-:Y:S01]  /*12890*/  FFMA.RM R12, R10.reuse, R5.reuse, R10.reuse ;  /* 0x000000050a0c7223 */ /* 0x1c0fe2000000400a */
[----:B------:R-:W-:-:S04]  /*128a0*/  FFMA.RP R13, R10, R5, R10 ;  /* 0x000000050a0d7223 */ /* 0x000fc8000000800a */
[C---:B------:R-:W-:Y:S02]  /*128b0*/  LOP3.LUT R5, R12.reuse, 0x7fffff, RZ, 0xc0, !PT ;  /* 0x007fffff0c057812 */ /* 0x040fe400078ec0ff */
[----:B------:R-:W-:Y:S02]  /*128c0*/  FSETP.NEU.FTZ.AND P0, PT, R12, R13, PT ;  /* 0x0000000d0c00720b */ /* 0x000fe40003f1d000 */
[----:B------:R-:W-:Y:S02]  /*128d0*/  LOP3.LUT R5, R5, 0x800000, RZ, 0xfc, !PT ;  /* 0x0080000005057812 */ /* 0x000fe400078efcff */
[----:B------:R-:W-:Y:S02]  /*128e0*/  SEL R10, RZ, 0xffffffff, !P0 ;  /* 0xffffffffff0a7807 */ /* 0x000fe40004000000 */
[----:B------:R-:W-:Y:S02]  /*128f0*/  LOP3.LUT R14, R14, R5, RZ, 0xc0, !PT ;  /* 0x000000050e0e7212 */ /* 0x000fe400078ec0ff */
[----:B------:R-:W-:-:S02]  /*12900*/  IADD3 R10, -R10, RZ, RZ ;  /* 0x000000ff0a0a7210 */ /* 0x000fc40007ffe1ff */
[-C--:B------:R-:W-:Y:S02]  /*12910*/  SHF.R.U32.HI R14, RZ, R19.reuse, R14 ;  /* 0x00000013ff0e7219 */ /* 0x080fe4000001160e */
[----:B------:R-:W-:Y:S02]  /*12920*/  LOP3.LUT P1, RZ, R10, R19, R5, 0xf8, !PT ;  /* 0x000000130aff7212 */ /* 0x000fe4000782f805 */
[C---:B------:R-:W-:Y:S02]  /*12930*/  LOP3.LUT P0, RZ, R14.reuse, 0x1, RZ, 0xc0, !PT ;  /* 0x000000010eff7812 */ /* 0x040fe4000780c0ff */
[----:B------:R-:W-:Y:S02]  /*12940*/  LOP3.LUT P2, RZ, R14, 0x2, RZ, 0xc0, !PT ;  /* 0x000000020eff7812 */ /* 0x000fe4000784c0ff */
[----:B------:R-:W-:Y:S02]  /*12950*/  IADD3 R10, R18, -0xfc, RZ ;  /* 0xffffff04120a7810 */ /* 0x000fe40007ffe0ff */
[----:B------:R-:W-:-:S02]  /*12960*/  PLOP3.LUT P0, PT, P0, P1, P2, 0xe0, 0x0 ;  /* 0x000000000000781c */ /* 0x000fc40000703c20 */
[----:B------:R-:W-:Y:S02]  /*12970*/  LOP3.LUT P1, RZ, R4, 0x7fffff, RZ, 0xc0, !PT ;  /* 0x007fffff04ff7812 */ /* 0x000fe4000782c0ff */
[----:B------:R-:W-:Y:S02]  /*12980*/  SEL R3, RZ, 0x1, !P0 ;  /* 0x00000001ff037807 */ /* 0x000fe40004000000 */
[----:B------:R-:W-:Y:S02]  /*12990*/  SHF.R.U32.HI R5, RZ, R10, R5 ;  /* 0x0000000aff057219 */ /* 0x000fe40000011605 */
[----:B------:R-:W-:-:S04]  /*129a0*/  IADD3 R3, -R3, RZ, RZ ;  /* 0x000000ff03037210 */ /* 0x000fc80007ffe1ff */
[----:B------:R-:W-:-:S13]  /*129b0*/  ISETP.GE.AND P0, PT, R3, RZ, PT ;  /* 0x000000ff0300720c */ /* 0x000fda0003f06270 */
[----:B------:R-:W-:-:S04]  /*129c0*/  @!P0 IADD3 R5, R5, 0x1, RZ ;  /* 0x0000000105058810 */ /* 0x000fc80007ffe0ff */
[----:B------:R-:W-:-:S04]  /*129d0*/  @!P1 SHF.L.U32 R5, R5, 0x1, RZ ;  /* 0x0000000105059819 */ /* 0x000fc800000006ff */
[----:B------:R-:W-:Y:S01]  /*129e0*/  LOP3.LUT R5, R5, 0x80000000, R4, 0xf8, !PT ;  /* 0x8000000005057812 */ /* 0x000fe200078ef804 */
[----:B------:R-:W-:Y:S06]  /*129f0*/  BRA `(.L_x_113) ;  /* 0x0000000000047947 */ /* 0x000fec0003800000 */
.L_x_114:
[----:B------:R1:W2:Y:S02]  /*12a00*/  MUFU.RCP R5, R4 ;  /* 0x0000000400057308 */ /* 0x0002a40000001000 */
.L_x_113:
[----:B------:R-:W-:Y:S05]  /*12a10*/  BSYNC B2 ;  /* 0x0000000000027941 */ /* 0x000fea0003800000 */
.L_x_111:
[----:B--2---:R-:W-:Y:S02]  /*12a20*/  MOV R3, R5 ;  /* 0x0000000500037202 */ /* 0x004fe40000000f00 */
[----:B-1----:R-:W-:Y:S02]  /*12a30*/  MOV R4, R15 ;  /* 0x0000000f00047202 */ /* 0x002fe40000000f00 */
[----:B------:R-:W-:-:S04]  /*12a40*/  MOV R5, 0x0 ;  /* 0x0000000000057802 */ /* 0x000fc80000000f00 */
[----:B------:R-:W-:Y:S05]  /*12a50*/  RET.REL.NODEC R4 `(_ZN7cutlass13device_kernelINS_4fmha6kernel28FmhaKernelTmaWarpSpecializedINS1_10collective30FmhaMainloopTmaWarpSpecializedINS_10bfloat16_tEffN4cute5tupleIJNS7_1CILi128EEENS9_ILi256EEENS9_ILi112EEEEEENS8_IJiNS9_ILi1EEENS8_IJiiEEEEEESG_SG_NS4_13DefaultFusionEJEEENS4_15FmhaFwdEpilogueIS6_fNS8_IJNS9_ILi64EEESC_SB_EEEEENS2_23IndividualTileSchedulerEJEEEEEvNT_6ParamsE) ;  /* 0xfffffed404687950 */ /* 0x000fea0003c3ffff */
.L_x_115:
[----:B------:R-:W-:-:S00]  /*12a60*/  BRA `(.L_x_115) ;  /* 0xfffffffc00fc7947 */ /* 0x000fc0000383ffff */
[----:B------:R-:W-:-:S00]  /*12a70*/  NOP ;  /* 0x0000000000007918 */ /* 0x000fc00000000000 */
        /* <DEDUP_REMOVED lines=8> */
.L_x_116:


//--------------------- .nv.global.init           --------------------------
	.section	.nv.global.init,"aw",@progbits
.nv.global.init:
	.type		$str$24,@object
	.size		$str$24,($str$25 - $str$24)
$str$24:
        /*0000*/ 	.byte	0x28, 0x61, 0x64, 0x64, 0x72, 0x65, 0x73, 0x73, 0x20, 0x26, 0x20, 0x6d, 0x61, 0x73, 0x6b, 0x29
        /*0010*/ 	.byte	0x20, 0x3d, 0x3d, 0x20, 0x30, 0x00
	.type		$str$25,@object
	.size		$str$25,(__unnamed_1 - $str$25)
$str$25:
        /*0016*/ 	.byte	0x2f, 0x74, 0x6d, 0x70, 0x2f, 0x63, 0x75, 0x74, 0x6c, 0x61, 0x73, 0x73, 0x5f, 0x73, 0x77, 0x65
        /*0026*/ 	.byte	0x65, 0x70, 0x5f, 0x73, 0x72, 0x63, 0x2f, 0x69, 0x6e, 0x63, 0x6c, 0x75, 0x64, 0x65, 0x2f, 0x63
        /*0036*/ 	.byte	0x75, 0x74, 0x65, 0x2f, 0x70, 0x6f, 0x69, 0x6e, 0x74, 0x65, 0x72, 0x5f, 0x66, 0x6c, 0x61, 0x67
        /*0046*/ 	.byte	0x67, 0x65, 0x64, 0x2e, 0x68, 0x70, 0x70, 0x00
	.type		__unnamed_1,@object
	.size		__unnamed_1,(__unnamed_2 - __unnamed_1)
__unnamed_1:
        /*004e*/ 	.byte	0x61, 0x75, 0x74, 0x6f, 0x20, 0x63, 0x75, 0x74, 0x65, 0x3a, 0x3a, 0x61, 0x73, 0x5f, 0x70, 0x6f
        /* <DEDUP_REMOVED lines=27> */
        /*020e*/ 	.byte	0x31, 0x30, 0x32, 0x34, 0x3e, 0x3e, 0x3e, 0x3e, 0x3e, 0x5d, 0x00
	.type		__unnamed_2,@object
	.size		__unnamed_2,(.L_1 - __unnamed_2)
__unnamed_2:
        /* <DEDUP_REMOVED lines=29> */
.L_1:


//--------------------- .nv.shared._ZN7cutlass13device_kernelINS_4fmha6kernel28FmhaKernelTmaWarpSpecializedINS1_10collective30FmhaMainloopTmaWarpSpecializedINS_10bfloat16_tEffN4cute5tupleIJNS7_1CILi128EEENS9_ILi256EEENS9_ILi112EEEEEENS8_IJiNS9_ILi1EEENS8_IJiiEEEEEESG_SG_NS4_13DefaultFusionEJEEENS4_15FmhaFwdEpilogueIS6_fNS8_IJNS9_ILi64EEESC_SB_EEEEENS2_23IndividualTileSchedulerEJEEEEEvNT_6ParamsE --------------------------
	.section	.nv.shared._ZN7cutlass13device_kernelINS_4fmha6kernel28FmhaKernelTmaWarpSpecializedINS1_10collective30FmhaMainloopTmaWarpSpecializedINS_10bfloat16_tEffN4cute5tupleIJNS7_1CILi128EEENS9_ILi256EEENS9_ILi112EEEEEENS8_IJiNS9_ILi1EEENS8_IJiiEEEEEESG_SG_NS4_13DefaultFusionEJEEENS4_15FmhaFwdEpilogueIS6_fNS8_IJNS9_ILi64EEESC_SB_EEEEENS2_23IndividualTileSchedulerEJEEEEEvNT_6ParamsE,"aw",@nobits
	.sectionflags	@""
	.align	16
	.zero		1024


//--------------------- .nv.shared.reserved.0     --------------------------
	.section	.nv.shared.reserved.0,"aw",@nobits
	.weak		__nv_reservedSMEM_offset_0_alias
	.size		__nv_reservedSMEM_offset_0_alias, 0, 0
	.other		__nv_reservedSMEM_offset_0_alias,@"STO_CUDA_RESERVED_SHARED STV_DEFAULT"
__nv_reservedSMEM_offset_0_alias:
	.zero		0


//--------------------- .nv.global                --------------------------
	.section	.nv.global,"aw",@nobits
.nv.global:
	.type		_ZN39_INTERNAL_01051166_4_k_cu_6605cecb_26744cute1_E,@object
	.size		_ZN39_INTERNAL_01051166_4_k_cu_6605cecb_26744cute1_E,(_ZN39_INTERNAL_01051166_4_k_cu_6605cecb_26744cuda3std3__45__cpo6cbeginE - _ZN39_INTERNAL_01051166_4_k_cu_6605cecb_26744cute1_E)
_ZN39_INTERNAL_01051166_4_k_cu_6605cecb_26744cute1_E:
	.zero		1
	.type		_ZN39_INTERNAL_01051166_4_k_cu_6605cecb_26744cuda3std3__45__cpo6cbeginE,@object
	.size		_ZN39_INTERNAL_01051166_4_k_cu_6605cecb_26744cuda3std3__45__cpo6cbeginE,(_ZN39_INTERNAL_01051166_4_k_cu_6605cecb_26744cuda3std3__48in_placeE - _ZN39_INTERNAL_01051166_4_k_cu_6605cecb_26744cuda3std3__45__cpo6cbeginE)
_ZN39_INTERNAL_01051166_4_k_cu_6605cecb_26744cuda3std3__45__cpo6cbeginE:
	.zero		1
	.type		_ZN39_INTERNAL_01051166_4_k_cu_6605cecb_26744cuda3std3__48in_placeE,@object
	.size		_ZN39_INTERNAL_01051166_4_k_cu_6605cecb_26744cuda3std3__48in_placeE,(_ZN39_INTERNAL_01051166_4_k_cu_6605cecb_26744cuda3std6ranges3__45__cpo9iter_moveE - _ZN39_INTERNAL_01051166_4_k_cu_6605cecb_26744cuda3std3__48in_placeE)
_ZN39_INTERNAL_01051166_4_k_cu_6605cecb_26744cuda3std3__48in_placeE:
	.zero		1
	.type		_ZN39_INTERNAL_01051166_4_k_cu_6605cecb_26744cuda3std6ranges3__45__cpo9iter_moveE,@object
	.size		_ZN39_INTERNAL_01051166_4_k_cu_6605cecb_26744cuda3std6ranges3__45__cpo9iter_moveE,(_ZN39_INTERNAL_01051166_4_k_cu_6605cecb_26744cuda3std3__45__cpo5beginE - _ZN39_INTERNAL_01051166_4_k_cu_6605cecb_26744cuda3std6ranges3__45__cpo9iter_moveE)
_ZN39_INTERNAL_01051166_4_k_cu_6605cecb_26744cuda3std6ranges3__45__cpo9iter_moveE:
	.zero		1
	.type		_ZN39_INTERNAL_01051166_4_k_cu_6605cecb_26744cuda3std3__45__cpo5beginE,@object
	.size		_ZN39_INTERNAL_01051166_4_k_cu_6605cecb_26744cuda3std3__45__cpo5beginE,(_ZN39_INTERNAL_01051166_4_k_cu_6605cecb_26744cuda3std3__441_GLOBAL__N__01051166_4_k_cu_6605cecb_26746ignoreE - _ZN39_INTERNAL_01051166_4_k_cu_6605cecb_26744cuda3std3__45__cpo5beginE)
_ZN39_INTERNAL_01051166_4_k_cu_6605cecb_26744cuda3std3__45__cpo5beginE:
	.zero		1
	.type		_ZN39_INTERNAL_01051166_4_k_cu_6605cecb_26744cuda3std3__441_GLOBAL__N__01051166_4_k_cu_6605cecb_26746ignoreE,@object
	.size		_ZN39_INTERNAL_01051166_4_k_cu_6605cecb_26744cuda3std3__441_GLOBAL__N__01051166_4_k_cu_6605cecb_26746ignoreE,(_ZN39_INTERNAL_01051166_4_k_cu_6605cecb_26744cute7productE - _ZN39_INTERNAL_01051166_4_k_cu_6605cecb_26744cuda3std3__441_GLOBAL__N__01051166_4_k_cu_6605cecb_26746ignoreE)
_ZN39_INTERNAL_01051166_4_k_cu_6605cecb_26744cuda3std3__441_GLOBAL__N__01051166_4_k_cu_6605cecb_26746ignoreE:
	.zero		1
	.type		_ZN39_INTERNAL_01051166_4_k_cu_6605cecb_26744cute7productE,@object
	.size		_ZN39_INTERNAL_01051166_4_k_cu_6605cecb_26744cute7productE,(_ZN39_INTERNAL_01051166_4_k_cu_6605cecb_26744cuda3std3__45__cpo3endE - _ZN39_INTERNAL_01051166_4_k_cu_6605cecb_26744cute7productE)
_ZN39_INTERNAL_01051166_4_k_cu_6605cecb_26744cute7productE:
	.zero		1
	.type		_ZN39_INTERNAL_01051166_4_k_cu_6605cecb_26744cuda3std3__45__cpo3endE,@object
	.size		_ZN39_INTERNAL_01051166_4_k_cu_6605cecb_26744cuda3std3__45__cpo3endE,(_ZN39_INTERNAL_01051166_4_k_cu_6605cecb_26744cuda3std3__419piecewise_constructE - _ZN39_INTERNAL_01051166_4_k_cu_6605cecb_26744cuda3std3__45__cpo3endE)
_ZN39_INTERNAL_01051166_4_k_cu_6605cecb_26744cuda3std3__45__cpo3endE:
	.zero		1
	.type		_ZN39_INTERNAL_01051166_4_k_cu_6605cecb_26744cuda3std3__419piecewise_constructE,@object
	.size		_ZN39_INTERNAL_01051166_4_k_cu_6605cecb_26744cuda3std3__419piecewise_constructE,(_ZN39_INTERNAL_01051166_4_k_cu_6605cecb_26744cuda3std3__45__cpo4cendE - _ZN39_INTERNAL_01051166_4_k_cu_6605cecb_26744cuda3std3__419piecewise_constructE)
_ZN39_INTERNAL_01051166_4_k_cu_6605cecb_26744cuda3std3__419piecewise_constructE:
	.zero		1
	.type		_ZN39_INTERNAL_01051166_4_k_cu_6605cecb_26744cuda3std3__45__cpo4cendE,@object
	.size		_ZN39_INTERNAL_01051166_4_k_cu_6605cecb_26744cuda3std3__45__cpo4cendE,(_ZN39_INTERNAL_01051166_4_k_cu_6605cecb_26744cuda3std6ranges3__45__cpo4swapE - _ZN39_INTERNAL_01051166_4_k_cu_6605cecb_26744cuda3std3__45__cpo4cendE)
_ZN39_INTERNAL_01051166_4_k_cu_6605cecb_26744cuda3std3__45__cpo4cendE:
	.zero		1
	.type		_ZN39_INTERNAL_01051166_4_k_cu_6605cecb_26744cuda3std6ranges3__45__cpo4swapE,@object
	.size		_ZN39_INTERNAL_01051166_4_k_cu_6605cecb_26744cuda3std6ranges3__45__cpo4swapE,(.L_9 - _ZN39_INTERNAL_01051166_4_k_cu_6605cecb_26744cuda3std6ranges3__45__cpo4swapE)
_ZN39_INTERNAL_01051166_4_k_cu_6605cecb_26744cuda3std6ranges3__45__cpo4swapE:
	.zero		1
.L_9:


//--------------------- .nv.constant0._ZN7cutlass13device_kernelINS_4fmha6kernel28FmhaKernelTmaWarpSpecializedINS1_10collective30FmhaMainloopTmaWarpSpecializedINS_10bfloat16_tEffN4cute5tupleIJNS7_1CILi128EEENS9_ILi256EEENS9_ILi112EEEEEENS8_IJiNS9_ILi1EEENS8_IJiiEEEEEESG_SG_NS4_13DefaultFusionEJEEENS4_15FmhaFwdEpilogueIS6_fNS8_IJNS9_ILi64EEESC_SB_EEEEENS2_23IndividualTileSchedulerEJEEEEEvNT_6ParamsE --------------------------
	.section	.nv.constant0._ZN7cutlass13device_kernelINS_4fmha6kernel28FmhaKernelTmaWarpSpecializedINS1_10collective30FmhaMainloopTmaWarpSpecializedINS_10bfloat16_tEffN4cute5tupleIJNS7_1CILi128EEENS9_ILi256EEENS9_ILi112EEEEEENS8_IJiNS9_ILi1EEENS8_IJiiEEEEEESG_SG_NS4_13DefaultFusionEJEEENS4_15FmhaFwdEpilogueIS6_fNS8_IJNS9_ILi64EEESC_SB_EEEEENS2_23IndividualTileSchedulerEJEEEEEvNT_6ParamsE,"a",@progbits
	.sectionflags	@""
	.align	4
.nv.constant0._ZN7cutlass13device_kernelINS_4fmha6kernel28FmhaKernelTmaWarpSpecializedINS1_10collective30FmhaMainloopTmaWarpSpecializedINS_10bfloat16_tEffN4cute5tupleIJNS7_1CILi128EEENS9_ILi256EEENS9_ILi112EEEEEENS8_IJiNS9_ILi1EEENS8_IJiiEEEEEESG_SG_NS4_13DefaultFusionEJEEENS4_15FmhaFwdEpilogueIS6_fNS8_IJNS9_ILi64EEESC_SB_EEEEENS2_23IndividualTileSchedulerEJEEEEEvNT_6ParamsE:
	.zero		2688


//--------------------- SYMBOLS --------------------------

	.type		.nv.reservedSmem.offset0,@object
	.size		.nv.reservedSmem.offset0,0x4
	.type		__assertfail,@function
